def matmul_kernel(
    a_ptr,
    b_ptr,
    c_ptr,
    M,
    N,
    K,
    stride_am,
    stride_ak,
    stride_bk,
    stride_bn,
    stride_cm,
    stride_cn,
    BLOCK_M: tl.constexpr,
    BLOCK_N: tl.constexpr,
    BLOCK_K: tl.constexpr,
    GROUP_M: tl.constexpr,
):
    pid = tl.program_id(axis=0)
    num_pid_m = tl.cdiv(M, BLOCK_M)
    num_pid_n = tl.cdiv(N, BLOCK_N)
    num_pid_in_group = GROUP_M * num_pid_n
    group_id = pid // num_pid_in_group
    first_pid_m = group_id * GROUP_M
    group_size_m = min(num_pid_m - first_pid_m, GROUP_M)
    pid_m = first_pid_m + ((pid % num_pid_in_group) % group_size_m)
    pid_n = (pid % num_pid_in_group) // group_size_m

    offs_am = (pid_m * BLOCK_M + tl.arange(0, BLOCK_M)) % M
    offs_bn = (pid_n * BLOCK_N + tl.arange(0, BLOCK_N)) % N
    offs_k = tl.arange(0, BLOCK_K)
    a_ptrs = a_ptr + offs_am[:, None] * stride_am + offs_k[None, :] * stride_ak
    b_ptrs = b_ptr + offs_k[:, None] * stride_bk + offs_bn[None, :] * stride_bn

    acc = tl.zeros((BLOCK_M, BLOCK_N), dtype=tl.float32)
    for kk in range(0, tl.cdiv(K, BLOCK_K)):
        a = tl.load(a_ptrs, mask=offs_k[None, :] < K - kk * BLOCK_K, other=0.0)
        b = tl.load(b_ptrs, mask=offs_k[:, None] < K - kk * BLOCK_K, other=0.0)
        acc = tl.dot(a, b, acc)
        a_ptrs += BLOCK_K * stride_ak
        b_ptrs += BLOCK_K * stride_bk

    c = acc.to(c_ptr.dtype.element_ty)
    offs_cm = pid_m * BLOCK_M + tl.arange(0, BLOCK_M)
    offs_cn = pid_n * BLOCK_N + tl.arange(0, BLOCK_N)
    c_ptrs = c_ptr + offs_cm[:, None] * stride_cm + offs_cn[None, :] * stride_cn
    mask = (offs_cm[:, None] < M) & (offs_cn[None, :] < N)
    tl.store(c_ptrs, c, mask=mask)

# config = {"BLOCK_K": 64, "BLOCK_M": 64, "BLOCK_N": 64, "GROUP_M": 8, "arch": "sm_100", "dtype": "bf16", "num_ctas": 1, "num_stages": 3, "num_warps": 2}
# arch = sm_100


// ===== COMPILED SASS (sm_100a) =====

	.target	sm_100a

	.elftype	@"ET_EXEC"


//--------------------- .note.nv.tkinfo           --------------------------
	.section	.note.nv.tkinfo,"",@"SHT_NOTE"
	.sectionflags	@"SHF_NOTE_NV_TKINFO"
	.tkinfo
        /*0018*/ 	.word	0x00000081
        /*0030*/ 	.string	""
        /*0030*/ 	.string	"ptxas-blackwell"
        /*0030*/ 	.string	"Cuda compilation tools, release 12.9, V12.9.86"
        /*0030*/ 	.string	"Build cuda_12.9.r12.9/compiler.36037853_0"
        /*0030*/ 	.string	"-v  -suppress-debug-info  -lineinfo  -arch sm_100a "



//--------------------- .note.nv.cuver            --------------------------
	.section	.note.nv.cuver,"",@"SHT_NOTE"
	.sectionflags	@"SHF_NOTE_NV_CUVER"
        /*0018*/ 	.short	0x0001
        /*001a*/ 	.short	0x0064
        /*001c*/ 	.short	0x0001
        /*001e*/ 	.short	0x0000
        /*0020*/ 	.short	0x0001
        /*0022*/ 	.short	0x0000


//--------------------- .nv.info                  --------------------------
	.section	.nv.info,"",@"SHT_CUDA_INFO"
	.align	4


	//----- nvinfo : EIATTR_REGCOUNT
	.align		4
        /*0000*/ 	.byte	0x04, 0x2f
        /*0002*/ 	.short	(.L_1 - .L_0)
	.align		4
.L_0:
        /*0004*/ 	.word	index@(matmul_kernel)
        /*0008*/ 	.word	0x000000ff


	//----- nvinfo : EIATTR_FRAME_SIZE
	.align		4
.L_1:
        /*000c*/ 	.byte	0x04, 0x11
        /*000e*/ 	.short	(.L_3 - .L_2)
	.align		4
.L_2:
        /*0010*/ 	.word	index@(matmul_kernel)
        /*0014*/ 	.word	0x00000108


	//----- nvinfo : EIATTR_MIN_STACK_SIZE
	.align		4
.L_3:
        /*0018*/ 	.byte	0x04, 0x12
        /*001a*/ 	.short	(.L_5 - .L_4)
	.align		4
.L_4:
        /*001c*/ 	.word	index@(matmul_kernel)
        /*0020*/ 	.word	0x00000108
.L_5:


//--------------------- .nv.info.matmul_kernel    --------------------------
	.section	.nv.info.matmul_kernel,"",@"SHT_CUDA_INFO"
	.sectionflags	@""
	.align	4


	//----- nvinfo : EIATTR_CUDA_API_VERSION
	.align		4
        /*0000*/ 	.byte	0x04, 0x37
        /*0002*/ 	.short	(.L_7 - .L_6)
.L_6:
        /*0004*/ 	.word	0x00000081


	//----- nvinfo : EIATTR_KPARAM_INFO
	.align		4
.L_7:
        /*0008*/ 	.byte	0x04, 0x17
        /*000a*/ 	.short	(.L_9 - .L_8)
.L_8:
        /*000c*/ 	.word	0x00000000
        /*0010*/ 	.short	0x000d
        /*0012*/ 	.short	0x0048
        /*0014*/ 	.byte	0x00, 0xf4, 0x21, 0x00


	//----- nvinfo : EIATTR_KPARAM_INFO
	.align		4
.L_9:
        /*0018*/ 	.byte	0x04, 0x17
        /*001a*/ 	.short	(.L_11 - .L_10)
.L_10:
        /*001c*/ 	.word	0x00000000
        /*0020*/ 	.short	0x000c
        /*0022*/ 	.short	0x0040
        /*0024*/ 	.byte	0x00, 0xf4, 0x21, 0x00


	//----- nvinfo : EIATTR_KPARAM_INFO
	.align		4
.L_11:
        /*0028*/ 	.byte	0x04, 0x17
        /*002a*/ 	.short	(.L_13 - .L_12)
.L_12:
        /*002c*/ 	.word	0x00000000
        /*0030*/ 	.short	0x000b
        /*0032*/ 	.short	0x0038
        /*0034*/ 	.byte	0x00, 0xf0, 0x11, 0x00


	//----- nvinfo : EIATTR_KPARAM_INFO
	.align		4
.L_13:
        /*0038*/ 	.byte	0x04, 0x17
        /*003a*/ 	.short	(.L_15 - .L_14)
.L_14:
        /*003c*/ 	.word	0x00000000
        /*0040*/ 	.short	0x000a
        /*0042*/ 	.short	0x0034
        /*0044*/ 	.byte	0x00, 0xf0, 0x11, 0x00


	//----- nvinfo : EIATTR_KPARAM_INFO
	.align		4
.L_15:
        /*0048*/ 	.byte	0x04, 0x17
        /*004a*/ 	.short	(.L_17 - .L_16)
.L_16:
        /*004c*/ 	.word	0x00000000
        /*0050*/ 	.short	0x0009
        /*0052*/ 	.short	0x0030
        /*0054*/ 	.byte	0x00, 0xf0, 0x11, 0x00


	//----- nvinfo : EIATTR_KPARAM_INFO
	.align		4
.L_17:
        /*0058*/ 	.byte	0x04, 0x17
        /*005a*/ 	.short	(.L_19 - .L_18)
.L_18:
        /*005c*/ 	.word	0x00000000
        /*0060*/ 	.short	0x0008
        /*0062*/ 	.short	0x002c
        /*0064*/ 	.byte	0x00, 0xf0, 0x11, 0x00


	//----- nvinfo : EIATTR_KPARAM_INFO
	.align		4
.L_19:
        /*0068*/ 	.byte	0x04, 0x17
        /*006a*/ 	.short	(.L_21 - .L_20)
.L_20:
        /*006c*/ 	.word	0x00000000
        /*0070*/ 	.short	0x0007
        /*0072*/ 	.short	0x0028
        /*0074*/ 	.byte	0x00, 0xf0, 0x11, 0x00


	//----- nvinfo : EIATTR_KPARAM_INFO
	.align		4
.L_21:
        /*0078*/ 	.byte	0x04, 0x17
        /*007a*/ 	.short	(.L_23 - .L_22)
.L_22:
        /*007c*/ 	.word	0x00000000
        /*0080*/ 	.short	0x0006
        /*0082*/ 	.short	0x0024
        /*0084*/ 	.byte	0x00, 0xf0, 0x11, 0x00


	//----- nvinfo : EIATTR_KPARAM_INFO
	.align		4
.L_23:
        /*0088*/ 	.byte	0x04, 0x17
        /*008a*/ 	.short	(.L_25 - .L_24)
.L_24:
        /*008c*/ 	.word	0x00000000
        /*0090*/ 	.short	0x0005
        /*0092*/ 	.short	0x0020
        /*0094*/ 	.byte	0x00, 0xf0, 0x11, 0x00


	//----- nvinfo : EIATTR_KPARAM_INFO
	.align		4
.L_25:
        /*0098*/ 	.byte	0x04, 0x17
        /*009a*/ 	.short	(.L_27 - .L_26)
.L_26:
        /*009c*/ 	.word	0x00000000
        /*00a0*/ 	.short	0x0004
        /*00a2*/ 	.short	0x001c
        /*00a4*/ 	.byte	0x00, 0xf0, 0x11, 0x00


	//----- nvinfo : EIATTR_KPARAM_INFO
	.align		4
.L_27:
        /*00a8*/ 	.byte	0x04, 0x17
        /*00aa*/ 	.short	(.L_29 - .L_28)
.L_28:
        /*00ac*/ 	.word	0x00000000
        /*00b0*/ 	.short	0x0003
        /*00b2*/ 	.short	0x0018
        /*00b4*/ 	.byte	0x00, 0xf0, 0x11, 0x00


	//----- nvinfo : EIATTR_KPARAM_INFO
	.align		4
.L_29:
        /*00b8*/ 	.byte	0x04, 0x17
        /*00ba*/ 	.short	(.L_31 - .L_30)
.L_30:
        /*00bc*/ 	.word	0x00000000
        /*00c0*/ 	.short	0x0002
        /*00c2*/ 	.short	0x0010
        /*00c4*/ 	.byte	0x00, 0xf4, 0x21, 0x00


	//----- nvinfo : EIATTR_KPARAM_INFO
	.align		4
.L_31:
        /*00c8*/ 	.byte	0x04, 0x17
        /*00ca*/ 	.short	(.L_33 - .L_32)
.L_32:
        /*00cc*/ 	.word	0x00000000
        /*00d0*/ 	.short	0x0001
        /*00d2*/ 	.short	0x0008
        /*00d4*/ 	.byte	0x00, 0xf4, 0x21, 0x00


	//----- nvinfo : EIATTR_KPARAM_INFO
	.align		4
.L_33:
        /*00d8*/ 	.byte	0x04, 0x17
        /*00da*/ 	.short	(.L_35 - .L_34)
.L_34:
        /*00dc*/ 	.word	0x00000000
        /*00e0*/ 	.short	0x0000
        /*00e2*/ 	.short	0x0000
        /*00e4*/ 	.byte	0x00, 0xf4, 0x21, 0x00


	//----- nvinfo : EIATTR_SPARSE_MMA_MASK
	.align		4
.L_35:
        /*00e8*/ 	.byte	0x03, 0x50
        /*00ea*/ 	.short	0x0000


	//----- nvinfo : EIATTR_MAXREG_COUNT
	.align		4
        /*00ec*/ 	.byte	0x03, 0x1b
        /*00ee*/ 	.short	0x00ff


	//----- nvinfo : EIATTR_NUM_BARRIERS
	.align		4
        /*00f0*/ 	.byte	0x02, 0x4c
        /*00f2*/ 	.byte	0x01
	.zero		1


	//----- nvinfo : EIATTR_ANNOTATIONS
	.align		4
        /*00f4*/ 	.byte	0x04, 0x55
        /*00f6*/ 	.short	(.L_37 - .L_36)


	//   ....[0]....
.L_36:
        /*00f8*/ 	.word	0x00000001
        /*00fc*/ 	.byte	0x50, 0x05, 0x00, 0x00, 0x01, 0x00, 0x00, 0x00, 0xc0, 0x09, 0x00, 0x00, 0x01, 0x00, 0x00, 0x00
        /* <DEDUP_REMOVED lines=99> */
        /*073c*/ 	.byte	0xd0, 0xa0, 0x00, 0x00


	//----- nvinfo : EIATTR_VRC_CTA_INIT_COUNT
	.align		4
.L_37:
        /*0740*/ 	.byte	0x02, 0x4a
	.zero		1
	.zero		1


	//----- nvinfo : EIATTR_EXIT_INSTR_OFFSETS
	.align		4
        /*0744*/ 	.byte	0x04, 0x1c
        /*0746*/ 	.short	(.L_39 - .L_38)


	//   ....[0]....
.L_38:
        /*0748*/ 	.word	0x0000bd00


	//   ....[1]....
        /*074c*/ 	.word	0x0000bd30


	//----- nvinfo : EIATTR_REQNTID
	.align		4
.L_39:
        /*0750*/ 	.byte	0x04, 0x10
        /*0752*/ 	.short	(.L_41 - .L_40)
.L_40:
        /*0754*/ 	.word	0x00000040
        /*0758*/ 	.word	0x00000001
        /*075c*/ 	.word	0x00000001


	//----- nvinfo : EIATTR_CBANK_PARAM_SIZE
	.align		4
.L_41:
        /*0760*/ 	.byte	0x03, 0x19
        /*0762*/ 	.short	0x0050


	//----- nvinfo : EIATTR_PARAM_CBANK
	.align		4
        /*0764*/ 	.byte	0x04, 0x0a
        /*0766*/ 	.short	(.L_43 - .L_42)
	.align		4
.L_42:
        /*0768*/ 	.word	index@(.nv.constant0.matmul_kernel)
        /*076c*/ 	.short	0x0380
        /*076e*/ 	.short	0x0050


	//----- nvinfo : EIATTR_SW_WAR
	.align		4
.L_43:
        /*0770*/ 	.byte	0x04, 0x36
        /*0772*/ 	.short	(.L_45 - .L_44)
.L_44:
        /*0774*/ 	.word	0x00000008
.L_45:


//--------------------- .nv.compat                --------------------------
	.section	.nv.compat,"",@"SHT_CUDA_COMPAT_INFO"
	.align	4
        /*0000*/ 	.byte	0x02, 0x02, 0x01, 0x00, 0x02, 0x05, 0x05, 0x00, 0x02, 0x03, 0x00, 0x00, 0x02, 0x06, 0x01, 0x00


//--------------------- .nv.callgraph             --------------------------
	.section	.nv.callgraph,"",@"SHT_CUDA_CALLGRAPH"
	.align	4
	.sectionentsize	8
	.align		4
        /*0000*/ 	.word	0x00000000
	.align		4
        /*0004*/ 	.word	0xffffffff
	.align		4
        /*0008*/ 	.word	0x00000000
	.align		4
        /*000c*/ 	.word	0xfffffffe
	.align		4
        /*0010*/ 	.word	0x00000000
	.align		4
        /*0014*/ 	.word	0xfffffffd
	.align		4
        /*0018*/ 	.word	0x00000000
	.align		4
        /*001c*/ 	.word	0xfffffffc


//--------------------- .text.matmul_kernel       --------------------------
	.section	.text.matmul_kernel,"ax",@progbits
	.align	128
        .global         matmul_kernel
        .type           matmul_kernel,@function
        .size           matmul_kernel,(.L_x_4 - matmul_kernel)
        .other          matmul_kernel,@"STO_CUDA_ENTRY STV_DEFAULT"
matmul_kernel:
.text.matmul_kernel:
[----:B------:R-:W0:Y:S08]  /*0000*/  LDC R1, c[0x0][0x37c] ;  /* 0x0000df00ff017b82 */ /* 0x000e300000000800 */
[----:B------:R-:W1:Y:S01]  /*0010*/  LDC.64 R46, c[0x0][0x398] ;  /* 0x0000e600ff2e7b82 */ /* 0x000e620000000a00 */
[----:B------:R-:W2:Y:S01]  /*0020*/  S2R R5, SR_CTAID.X ;  /* 0x0000000000057919 */ /* 0x000ea20000002500 */
[----:B------:R-:W3:Y:S01]  /*0030*/  LDCU UR4, c[0x0][0x3a0] ;  /* 0x00007400ff0477ac */ /* 0x000ee20008000800 */
[----:B0-----:R-:W-:Y:S01]  /*0040*/  VIADD R1, R1, 0xfffffef8 ;  /* 0xfffffef801017836 */ /* 0x001fe20000000000 */
[----:B------:R-:W0:Y:S01]  /*0050*/  LDCU UR5, c[0x0][0x3a0] ;  /* 0x00007400ff0577ac */ /* 0x000e220008000800 */
[----:B------:R-:W4:Y:S01]  /*0060*/  LDCU.64 UR10, c[0x0][0x358] ;  /* 0x00006b00ff0a77ac */ /* 0x000f220008000a00 */
[----:B---3--:R-:W-:Y:S01]  /*0070*/  UIADD3 UR4, UPT, UPT, UR4, 0x3f, URZ ;  /* 0x0000003f04047890 */ /* 0x008fe2000fffe0ff */
[----:B-1----:R-:W-:-:S03]  /*0080*/  VIADD R0, R47, 0x3f ;  /* 0x0000003f2f007836 */ /* 0x002fc60000000000 */
[----:B------:R-:W-:Y:S02]  /*0090*/  UISETP.GT.AND UP0, UPT, UR4, 0x3f, UPT ;  /* 0x0000003f0400788c */ /* 0x000fe4000bf04270 */
[----:B------:R-:W-:-:S04]  /*00a0*/  SHF.R.S32.HI R3, RZ, 0x1f, R0 ;  /* 0x0000001fff037819 */ /* 0x000fc80000011400 */
[----:B------:R-:W-:Y:S02]  /*00b0*/  LEA.HI R3, R3, R0, RZ, 0x6 ;  /* 0x0000000003037211 */ /* 0x000fe400078f30ff */
[----:B--2---:R-:W-:Y:S02]  /*00c0*/  IABS R8, R5 ;  /* 0x0000000500087213 */ /* 0x004fe40000000000 */
[----:B------:R-:W-:-:S05]  /*00d0*/  SHF.R.S32.HI R3, RZ, 0x6, R3 ;  /* 0x00000006ff037819 */ /* 0x000fca0000011403 */
[----:B------:R-:W-:-:S05]  /*00e0*/  IMAD.SHL.U32 R4, R3, 0x8, RZ ;  /* 0x0000000803047824 */ /* 0x000fca00078e00ff */
[-C--:B------:R-:W-:Y:S02]  /*00f0*/  IABS R7, R4.reuse ;  /* 0x0000000400077213 */ /* 0x080fe40000000000 */
[----:B------:R-:W-:Y:S02]  /*0100*/  IABS R10, R4 ;  /* 0x00000004000a7213 */ /* 0x000fe40000000000 */
[----:B------:R-:W1:Y:S08]  /*0110*/  I2F.RP R0, R7 ;  /* 0x0000000700007306 */ /* 0x000e700000209400 */
[----:B-1----:R-:W1:Y:S02]  /*0120*/  MUFU.RCP R0, R0 ;  /* 0x0000000000007308 */ /* 0x002e640000001000 */
[----:B-1----:R-:W-:-:S02]  /*0130*/  VIADD R2, R0, 0xffffffe ;  /* 0x0ffffffe00027836 */ /* 0x002fc40000000000 */
[----:B------:R-:W-:-:S04]  /*0140*/  IMAD.MOV R0, RZ, RZ, -R10 ;  /* 0x000000ffff007224 */ /* 0x000fc800078e0a0a */
[----:B------:R1:W2:Y:S02]  /*0150*/  F2I.FTZ.U32.TRUNC.NTZ R3, R2 ;  /* 0x0000000200037305 */ /* 0x0002a4000021f000 */
[----:B-1----:R-:W-:Y:S02]  /*0160*/  IMAD.MOV.U32 R2, RZ, RZ, RZ ;  /* 0x000000ffff027224 */ /* 0x002fe400078e00ff */
[----:B--2---:R-:W-:-:S04]  /*0170*/  IMAD.MOV R6, RZ, RZ, -R3 ;  /* 0x000000ffff067224 */ /* 0x004fc800078e0a03 */
[----:B------:R-:W-:Y:S02]  /*0180*/  IMAD R9, R6, R7, RZ ;  /* 0x0000000706097224 */ /* 0x000fe400078e02ff */
[----:B------:R-:W-:Y:S02]  /*0190*/  IMAD.MOV.U32 R6, RZ, RZ, R8 ;  /* 0x000000ffff067224 */ /* 0x000fe400078e0008 */
[----:B------:R-:W-:-:S06]  /*01a0*/  IMAD.HI.U32 R3, R3, R9, R2 ;  /* 0x0000000903037227 */ /* 0x000fcc00078e0002 */
[----:B------:R-:W-:-:S04]  /*01b0*/  IMAD.HI.U32 R3, R3, R6, RZ ;  /* 0x0000000603037227 */ /* 0x000fc800078e00ff */
[----:B------:R-:W-:-:S05]  /*01c0*/  IMAD R0, R3, R0, R6 ;  /* 0x0000000003007224 */ /* 0x000fca00078e0206 */
[----:B------:R-:W-:-:S13]  /*01d0*/  ISETP.GT.U32.AND P1, PT, R7, R0, PT ;  /* 0x000000000700720c */ /* 0x000fda0003f24070 */
[----:B------:R-:W-:Y:S02]  /*01e0*/  @!P1 IMAD.IADD R0, R0, 0x1, -R7 ;  /* 0x0000000100009824 */ /* 0x000fe400078e0a07 */
[----:B------:R-:W-:Y:S01]  /*01f0*/  @!P1 VIADD R3, R3, 0x1 ;  /* 0x0000000103039836 */ /* 0x000fe20000000000 */
[----:B------:R-:W-:Y:S02]  /*0200*/  ISETP.NE.AND P1, PT, R4, RZ, PT ;  /* 0x000000ff0400720c */ /* 0x000fe40003f25270 */
[----:B------:R-:W-:Y:S02]  /*0210*/  ISETP.GE.U32.AND P0, PT, R0, R7, PT ;  /* 0x000000070000720c */ /* 0x000fe40003f06070 */
[----:B------:R-:W-:-:S04]  /*0220*/  LOP3.LUT R0, R5, R4, RZ, 0x3c, !PT ;  /* 0x0000000405007212 */ /* 0x000fc800078e3cff */
[----:B------:R-:W-:Y:S01]  /*0230*/  ISETP.GE.AND P2, PT, R0, RZ, PT ;  /* 0x000000ff0000720c */ /* 0x000fe20003f46270 */
[----:B------:R-:W-:-:S06]  /*0240*/  VIADD R0, R46, 0x3f ;  /* 0x0000003f2e007836 */ /* 0x000fcc0000000000 */
[----:B------:R-:W-:-:S04]  /*0250*/  @P0 VIADD R3, R3, 0x1 ;  /* 0x0000000103030836 */ /* 0x000fc80000000000 */
[----:B------:R-:W-:Y:S01]  /*0260*/  IMAD.MOV.U32 R2, RZ, RZ, R3 ;  /* 0x000000ffff027224 */ /* 0x000fe200078e0003 */
[----:B------:R-:W-:-:S03]  /*0270*/  SHF.R.S32.HI R3, RZ, 0x1f, R0 ;  /* 0x0000001fff037819 */ /* 0x000fc60000011400 */
[----:B------:R-:W-:Y:S01]  /*0280*/  @!P2 IMAD.MOV R2, RZ, RZ, -R2 ;  /* 0x000000ffff02a224 */ /* 0x000fe200078e0a02 */
[----:B------:R-:W-:Y:S02]  /*0290*/  @!P1 LOP3.LUT R2, RZ, R4, RZ, 0x33, !PT ;  /* 0x00000004ff029212 */ /* 0x000fe400078e33ff */
[----:B------:R-:W-:-:S03]  /*02a0*/  LEA.HI R3, R3, R0, RZ, 0x6 ;  /* 0x0000000003037211 */ /* 0x000fc600078f30ff */
[----:B------:R-:W-:Y:S02]  /*02b0*/  IMAD.SHL.U32 R6, R2, 0x8, RZ ;  /* 0x0000000802067824 */ /* 0x000fe400078e00ff */
[----:B------:R-:W-:-:S03]  /*02c0*/  IMAD.MOV R2, RZ, RZ, -R2 ;  /* 0x000000ffff027224 */ /* 0x000fc600078e0a02 */
[----:B------:R-:W-:Y:S01]  /*02d0*/  LEA.HI.SX32 R3, R3, -R6, 0x1a ;  /* 0x8000000603037211 */ /* 0x000fe200078fd2ff */
[----:B------:R-:W-:-:S03]  /*02e0*/  IMAD R4, R4, R2, R5 ;  /* 0x0000000204047224 */ /* 0x000fc600078e0205 */
[----:B------:R-:W-:Y:S02]  /*02f0*/  VIMNMX R11, PT, PT, R3, 0x8, PT ;  /* 0x00000008030b7848 */ /* 0x000fe40003fe0100 */
[----:B------:R-:W-:Y:S02]  /*0300*/  IABS R9, R4 ;  /* 0x0000000400097213 */ /* 0x000fe40000000000 */
[----:B------:R-:W-:-:S04]  /*0310*/  IABS R7, R11 ;  /* 0x0000000b00077213 */ /* 0x000fc80000000000 */
[----:B------:R-:W1:Y:S08]  /*0320*/  I2F.RP R0, R7 ;  /* 0x0000000700007306 */ /* 0x000e700000209400 */
[----:B-1----:R-:W1:Y:S02]  /*0330*/  MUFU.RCP R0, R0 ;  /* 0x0000000000007308 */ /* 0x002e640000001000 */
[----:B-1----:R-:W-:-:S06]  /*0340*/  VIADD R3, R0, 0xffffffe ;  /* 0x0ffffffe00037836 */ /* 0x002fcc0000000000 */
[----:B------:R-:W1:Y:S02]  /*0350*/  F2I.FTZ.U32.TRUNC.NTZ R3, R3 ;  /* 0x0000000300037305 */ /* 0x000e64000021f000 */
[----:B-1----:R-:W-:-:S04]  /*0360*/  IMAD.MOV R8, RZ, RZ, -R3 ;  /* 0x000000ffff087224 */ /* 0x002fc800078e0a03 */
[----:B------:R-:W-:Y:S01]  /*0370*/  IMAD.MOV.U32 R2, RZ, RZ, R8 ;  /* 0x000000ffff027224 */ /* 0x000fe200078e0008 */
[----:B------:R-:W-:-:S03]  /*0380*/  IABS R8, R11 ;  /* 0x0000000b00087213 */ /* 0x000fc60000000000 */
[----:B------:R-:W-:Y:S02]  /*0390*/  IMAD R5, R2, R7, RZ ;  /* 0x0000000702057224 */ /* 0x000fe400078e02ff */
[----:B------:R-:W-:Y:S02]  /*03a0*/  IMAD.MOV.U32 R2, RZ, RZ, RZ ;  /* 0x000000ffff027224 */ /* 0x000fe400078e00ff */
[----:B------:R-:W-:Y:S02]  /*03b0*/  IMAD.MOV R0, RZ, RZ, -R8 ;  /* 0x000000ffff007224 */ /* 0x000fe400078e0a08 */
[----:B------:R-:W-:Y:S01]  /*03c0*/  IMAD.HI.U32 R2, R3, R5, R2 ;  /* 0x0000000503027227 */ /* 0x000fe200078e0002 */
[----:B------:R-:W1:Y:S05]  /*03d0*/  S2R R8, SR_TID.X ;  /* 0x0000000000087919 */ /* 0x000e6a0000002100 */
[----:B------:R-:W-:-:S04]  /*03e0*/  IMAD.HI.U32 R2, R2, R9, RZ ;  /* 0x0000000902027227 */ /* 0x000fc800078e00ff */
[----:B------:R-:W-:Y:S02]  /*03f0*/  IMAD R0, R2, R0, R9 ;  /* 0x0000000002007224 */ /* 0x000fe400078e0209 */
[----:B0-----:R-:W-:-:S03]  /*0400*/  IMAD.U32 R9, RZ, RZ, UR5 ;  /* 0x00000005ff097e24 */ /* 0x001fc6000f8e00ff */
[----:B------:R-:W-:-:S13]  /*0410*/  ISETP.GT.U32.AND P1, PT, R7, R0, PT ;  /* 0x000000000700720c */ /* 0x000fda0003f24070 */
[----:B------:R-:W-:Y:S02]  /*0420*/  @!P1 IMAD.IADD R0, R0, 0x1, -R7 ;  /* 0x0000000100009824 */ /* 0x000fe400078e0a07 */
[----:B------:R-:W-:Y:S01]  /*0430*/  @!P1 VIADD R2, R2, 0x1 ;  /* 0x0000000102029836 */ /* 0x000fe20000000000 */
[----:B------:R-:W-:Y:S02]  /*0440*/  ISETP.NE.AND P1, PT, R11, RZ, PT ;  /* 0x000000ff0b00720c */ /* 0x000fe40003f25270 */
[----:B------:R-:W-:Y:S02]  /*0450*/  ISETP.GE.U32.AND P0, PT, R0, R7, PT ;  /* 0x000000070000720c */ /* 0x000fe40003f06070 */
[----:B------:R-:W-:Y:S02]  /*0460*/  LOP3.LUT R0, R4, R11, RZ, 0x3c, !PT ;  /* 0x0000000b04007212 */ /* 0x000fe400078e3cff */
[----:B-1----:R-:W-:Y:S02]  /*0470*/  LOP3.LUT R116, R8, 0x3f, RZ, 0xc0, !PT ;  /* 0x0000003f08747812 */ /* 0x002fe400078ec0ff */
[----:B------:R-:W-:-:S07]  /*0480*/  ISETP.GE.AND P2, PT, R0, RZ, PT ;  /* 0x000000ff0000720c */ /* 0x000fce0003f46270 */
[----:B------:R-:W-:-:S06]  /*0490*/  @P0 IADD3 R2, PT, PT, R2, 0x1, RZ ;  /* 0x0000000102020810 */ /* 0x000fcc0007ffe0ff */
[----:B------:R-:W-:Y:S01]  /*04a0*/  @!P2 IMAD.MOV R2, RZ, RZ, -R2 ;  /* 0x000000ffff02a224 */ /* 0x000fe200078e0a02 */
[----:B------:R-:W-:-:S05]  /*04b0*/  @!P1 LOP3.LUT R2, RZ, R11, RZ, 0x33, !PT ;  /* 0x0000000bff029212 */ /* 0x000fca00078e33ff */
[----:B------:R-:W-:-:S04]  /*04c0*/  IMAD.MOV R0, RZ, RZ, -R2 ;  /* 0x000000ffff007224 */ /* 0x000fc800078e0a02 */
[----:B------:R-:W-:-:S04]  /*04d0*/  IMAD R0, R11, R0, R4 ;  /* 0x000000000b007224 */ /* 0x000fc800078e0204 */
[----:B------:R-:W-:Y:S02]  /*04e0*/  IMAD.IADD R3, R6, 0x1, R0 ;  /* 0x0000000106037824 */ /* 0x000fe400078e0200 */
[----:B------:R-:W-:-:S03]  /*04f0*/  IMAD.SHL.U32 R0, R2, 0x40, RZ ;  /* 0x0000004002007824 */ /* 0x000fc600078e00ff */
[----:B------:R-:W-:Y:S01]  /*0500*/  LEA R67, R3, R116, 0x6 ;  /* 0x0000007403437211 */ /* 0x000fe200078e30ff */
[C---:B------:R-:W-:Y:S01]  /*0510*/  VIADD R54, R0.reuse, 0x1 ;  /* 0x0000000100367836 */ /* 0x040fe20000000000 */
[C---:B------:R-:W-:Y:S01]  /*0520*/  IADD3 R77, PT, PT, R0.reuse, 0x12, RZ ;  /* 0x00000012004d7810 */ /* 0x040fe20007ffe0ff */
[C---:B------:R-:W-:Y:S01]  /*0530*/  VIADD R62, R0.reuse, 0x2 ;  /* 0x00000002003e7836 */ /* 0x040fe20000000000 */
[C---:B------:R-:W-:Y:S01]  /*0540*/  IADD3 R35, PT, PT, R0.reuse, 0x29, RZ ;  /* 0x0000002900237810 */ /* 0x040fe20007ffe0ff */
[----:B------:R0:W-:Y:S01]  /*0550*/  STL [R1+0xbc], R67 ;  /* 0x0000bc4301007387 */ /* 0x0001e20000100800 */
[C---:B------:R-:W-:Y:S02]  /*0560*/  VIADD R56, R0.reuse, 0x3 ;  /* 0x0000000300387836 */ /* 0x040fe40000000000 */
[C---:B------:R-:W-:Y:S02]  /*0570*/  VIADD R58, R0.reuse, 0x4 ;  /* 0x00000004003a7836 */ /* 0x040fe40000000000 */
[----:B------:R-:W-:-:S02]  /*0580*/  VIADD R64, R0, 0x5 ;  /* 0x0000000500407836 */ /* 0x000fc40000000000 */
[C---:B------:R-:W-:Y:S02]  /*0590*/  VIADD R60, R0.reuse, 0x6 ;  /* 0x00000006003c7836 */ /* 0x040fe40000000000 */
[C---:B------:R-:W-:Y:S02]  /*05a0*/  VIADD R68, R0.reuse, 0x7 ;  /* 0x0000000700447836 */ /* 0x040fe40000000000 */
[C---:B------:R-:W-:Y:S02]  /*05b0*/  VIADD R66, R0.reuse, 0x8 ;  /* 0x0000000800427836 */ /* 0x040fe40000000000 */
        /* <DEDUP_REMOVED lines=52> */
[----:B------:R-:W-:Y:S01]  /*0900*/  VIADD R28, R0, 0x3f ;  /* 0x0000003f001c7836 */ /* 0x000fe20000000000 */
[----:B0---4-:R-:W-:Y:S06]  /*0910*/  BRA.U UP0, `(.L_x_0) ;  /* 0x0000000100507547 */ /* 0x011fec000b800000 */
[----:B------:R-:W-:Y:S01]  /*0920*/  IMAD.SHL.U32 R8, R8, 0x20, RZ ;  /* 0x0000002008087824 */ /* 0x000fe200078e00ff */
[----:B------:R-:W-:Y:S02]  /*0930*/  CS2R R60, SRZ ;  /* 0x00000000003c7805 */ /* 0x000fe4000001ff00 */
[----:B------:R-:W-:Y:S02]  /*0940*/  CS2R R62, SRZ ;  /* 0x00000000003e7805 */ /* 0x000fe4000001ff00 */
[----:B------:R-:W-:Y:S02]  /*0950*/  CS2R R84, SRZ ;  /* 0x0000000000547805 */ /* 0x000fe4000001ff00 */
[----:B------:R-:W-:Y:S02]  /*0960*/  CS2R R86, SRZ ;  /* 0x0000000000567805 */ /* 0x000fe4000001ff00 */
[----:B------:R-:W-:Y:S02]  /*0970*/  LOP3.LUT R2, R8, 0x400, RZ, 0xc0, !PT ;  /* 0x0000040008027812 */ /* 0x000fe400078ec0ff */
[----:B------:R-:W-:-:S02]  /*0980*/  CS2R R68, SRZ ;  /* 0x0000000000447805 */ /* 0x000fc4000001ff00 */
[----:B------:R-:W-:Y:S02]  /*0990*/  CS2R R70, SRZ ;  /* 0x0000000000467805 */ /* 0x000fe4000001ff00 */
[----:B------:R-:W-:Y:S02]  /*09a0*/  CS2R R96, SRZ ;  /* 0x0000000000607805 */ /* 0x000fe4000001ff00 */
[----:B------:R-:W-:Y:S01]  /*09b0*/  CS2R R98, SRZ ;  /* 0x0000000000627805 */ /* 0x000fe2000001ff00 */
[----:B------:R0:W-:Y:S01]  /*09c0*/  STL [R1+0xc0], R2 ;  /* 0x0000c00201007387 */ /* 0x0001e20000100800 */
[----:B------:R-:W-:Y:S02]  /*09d0*/  CS2R R72, SRZ ;  /* 0x0000000000487805 */ /* 0x000fe4000001ff00 */
[----:B------:R-:W-:Y:S02]  /*09e0*/  CS2R R74, SRZ ;  /* 0x00000000004a7805 */ /* 0x000fe4000001ff00 */
[----:B------:R-:W-:-:S02]  /*09f0*/  CS2R R104, SRZ ;  /* 0x0000000000687805 */ /* 0x000fc4000001ff00 */
[----:B------:R-:W-:Y:S02]  /*0a00*/  CS2R R106, SRZ ;  /* 0x00000000006a7805 */ /* 0x000fe4000001ff00 */
[----:B------:R-:W-:Y:S02]  /*0a10*/  CS2R R76, SRZ ;  /* 0x00000000004c7805 */ /* 0x000fe4000001ff00 */
[----:B------:R-:W-:Y:S02]  /*0a20*/  CS2R R78, SRZ ;  /* 0x00000000004e7805 */ /* 0x000fe4000001ff00 */
[----:B------:R-:W-:Y:S02]  /*0a30*/  CS2R R108, SRZ ;  /* 0x00000000006c7805 */ /* 0x000fe4000001ff00 */
[----:B------:R-:W-:Y:S01]  /*0a40*/  CS2R R110, SRZ ;  /* 0x00000000006e7805 */ /* 0x000fe2000001ff00 */
[----:B0-----:R-:W-:Y:S06]  /*0a50*/  BRA `(.L_x_1) ;  /* 0x0000009400887947 */ /* 0x001fec0003800000 */
.L_x_0:
[----:B------:R-:W-:Y:S01]  /*0a60*/  IABS R11, R46 ;  /* 0x0000002e000b7213 */ /* 0x000fe20000000000 */
[----:B------:R-:W0:Y:S01]  /*0a70*/  LDCU UR7, c[0x0][0x3b0] ;  /* 0x00007600ff0777ac */ /* 0x000e220008000800 */
[----:B------:R-:W-:Y:S01]  /*0a80*/  IABS R2, R47 ;  /* 0x0000002f00027213 */ /* 0x000fe20000000000 */
[----:B------:R-:W-:Y:S01]  /*0a90*/  IMAD.SHL.U32 R8, R8, 0x20, RZ ;  /* 0x0000002008087824 */ /* 0x000fe200078e00ff */
[----:B------:R-:W1:Y:S01]  /*0aa0*/  I2F.RP R3, R11 ;  /* 0x0000000b00037306 */ /* 0x000e620000209400 */
[----:B------:R-:W-:Y:S01]  /*0ab0*/  ISETP.GE.AND P4, PT, R67, RZ, PT ;  /* 0x000000ff4300720c */ /* 0x000fe20003f86270 */
[----:B------:R-:W2:Y:S01]  /*0ac0*/  LDCU UR5, c[0x0][0x3a4] ;  /* 0x00007480ff0577ac */ /* 0x000ea20008000800 */
[----:B------:R-:W-:Y:S02]  /*0ad0*/  ISETP.GE.AND P2, PT, R28, RZ, PT ;  /* 0x000000ff1c00720c */ /* 0x000fe40003f46270 */
[----:B------:R-:W-:Y:S02]  /*0ae0*/  CS2R R112, SRZ ;  /* 0x0000000000707805 */ /* 0x000fe4000001ff00 */
[----:B------:R-:W-:Y:S01]  /*0af0*/  ISETP.GE.AND P6, PT, R22, RZ, PT ;  /* 0x000000ff1600720c */ /* 0x000fe20003fc6270 */
[----:B------:R-:W3:Y:S01]  /*0b00*/  LDCU.64 UR8, c[0x0][0x380] ;  /* 0x00007000ff0877ac */ /* 0x000ee20008000a00 */
[----:B------:R-:W-:Y:S01]  /*0b10*/  IABS R69, R76 ;  /* 0x0000004c00457213 */ /* 0x000fe20000000000 */
[----:B------:R-:W4:Y:S01]  /*0b20*/  I2F.RP R10, R2 ;  /* 0x00000002000a7306 */ /* 0x000f220000209400 */
[----:B------:R-:W-:Y:S01]  /*0b30*/  IABS R85, R66 ;  /* 0x0000004200557213 */ /* 0x000fe20000000000 */
[----:B------:R-:W5:Y:S01]  /*0b40*/  LDCU UR6, c[0x0][0x3a8] ;  /* 0x00007500ff0677ac */ /* 0x000f620008000800 */
[----:B------:R-:W-:-:S02]  /*0b50*/  IABS R83, R70 ;  /* 0x0000004600537213 */ /* 0x000fc40000000000 */
[----:B------:R-:W-:Y:S02]  /*0b60*/  CS2R R114, SRZ ;  /* 0x0000000000727805 */ /* 0x000fe4000001ff00 */
[----:B------:R-:W-:Y:S02]  /*0b70*/  IABS R87, R68 ;  /* 0x0000004400577213 */ /* 0x000fe40000000000 */
[----:B------:R-:W-:Y:S02]  /*0b80*/  CS2R R120, SRZ ;  /* 0x0000000000787805 */ /* 0x000fe4000001ff00 */
[----:B------:R-:W-:Y:S01]  /*0b90*/  IABS R89, R60 ;  /* 0x0000003c00597213 */ /* 0x000fe20000000000 */
[----:B-1----:R-:W1:Y:S01]  /*0ba0*/  MUFU.RCP R3, R3 ;  /* 0x0000000300037308 */ /* 0x002e620000001000 */
[----:B------:R-:W-:Y:S02]  /*0bb0*/  IABS R91, R64 ;  /* 0x00000040005b7213 */ /* 0x000fe40000000000 */
[----:B------:R-:W-:-:S02]  /*0bc0*/  CS2R R122, SRZ ;  /* 0x00000000007a7805 */ /* 0x000fc4000001ff00 */
[----:B------:R-:W-:Y:S02]  /*0bd0*/  IABS R93, R58 ;  /* 0x0000003a005d7213 */ /* 0x000fe40000000000 */
[----:B------:R-:W-:Y:S02]  /*0be0*/  CS2R R124, SRZ ;  /* 0x00000000007c7805 */ /* 0x000fe4000001ff00 */
[----:B------:R-:W-:Y:S02]  /*0bf0*/  IABS R97, R62 ;  /* 0x0000003e00617213 */ /* 0x000fe40000000000 */
[----:B------:R-:W-:Y:S02]  /*0c00*/  CS2R R126, SRZ ;  /* 0x00000000007e7805 */ /* 0x000fe4000001ff00 */
[----:B------:R-:W-:Y:S01]  /*0c10*/  IABS R95, R56 ;  /* 0x00000038005f7213 */ /* 0x000fe20000000000 */
[----:B----4-:R-:W4:Y:S01]  /*0c20*/  MUFU.RCP R10, R10 ;  /* 0x0000000a000a7308 */ /* 0x010f220000001000 */
[----:B------:R-:W-:-:S02]  /*0c30*/  IABS R99, R54 ;  /* 0x0000003600637213 */ /* 0x000fc40000000000 */
[----:B------:R-:W-:Y:S02]  /*0c40*/  CS2R R100, SRZ ;  /* 0x0000000000647805 */ /* 0x000fe4000001ff00 */
[----:B------:R-:W-:Y:S02]  /*0c50*/  CS2R R102, SRZ ;  /* 0x0000000000667805 */ /* 0x000fe4000001ff00 */
[----:B------:R-:W-:Y:S02]  /*0c60*/  CS2R R104, SRZ ;  /* 0x0000000000687805 */ /* 0x000fe4000001ff00 */
[----:B------:R-:W-:Y:S02]  /*0c70*/  CS2R R106, SRZ ;  /* 0x00000000006a7805 */ /* 0x000fe4000001ff00 */
[----:B------:R-:W-:Y:S02]  /*0c80*/  CS2R R108, SRZ ;  /* 0x00000000006c7805 */ /* 0x000fe4000001ff00 */
[----:B------:R-:W-:Y:S01]  /*0c90*/  CS2R R110, SRZ ;  /* 0x00000000006e7805 */ /* 0x000fe2000001ff00 */
[----:B-----5:R-:W-:Y:S01]  /*0ca0*/  UIMAD UR12, UR6, 0x3a, URZ ;  /* 0x0000003a060c78a4 */ /* 0x020fe2000f8e02ff */
[----:B-1----:R-:W-:Y:S01]  /*0cb0*/  VIADD R4, R3, 0xffffffe ;  /* 0x0ffffffe03047836 */ /* 0x002fe20000000000 */
[----:B------:R-:W-:-:S02]  /*0cc0*/  UIMAD UR13, UR6, 0x39, URZ ;  /* 0x00000039060d78a4 */ /* 0x000fc4000f8e02ff */
[----:B------:R-:W-:Y:S01]  /*0cd0*/  UIMAD UR14, UR6, 0x38, URZ ;  /* 0x00000038060e78a4 */ /* 0x000fe2000f8e02ff */
[----:B------:R1:W5:Y:S01]  /*0ce0*/  F2I.FTZ.U32.TRUNC.NTZ R5, R4 ;  /* 0x0000000400057305 */ /* 0x000362000021f000 */
[----:B------:R-:W-:Y:S02]  /*0cf0*/  UIMAD UR15, UR6, 0x37, URZ ;  /* 0x00000037060f78a4 */ /* 0x000fe4000f8e02ff */
[----:B------:R-:W-:Y:S01]  /*0d00*/  UIMAD UR16, UR6, 0x36, URZ ;  /* 0x00000036061078a4 */ /* 0x000fe2000f8e02ff */
[----:B----4-:R-:W-:Y:S01]  /*0d10*/  VIADD R6, R10, 0xffffffe ;  /* 0x0ffffffe0a067836 */ /* 0x010fe20000000000 */
[----:B------:R-:W-:Y:S01]  /*0d20*/  IABS R10, R22 ;  /* 0x00000016000a7213 */ /* 0x000fe20000000000 */
[----:B------:R-:W-:Y:S01]  /*0d30*/  UIMAD UR17, UR6, 0x35, URZ ;  /* 0x00000035061178a4 */ /* 0x000fe2000f8e02ff */
[----:B------:R-:W-:Y:S01]  /*0d40*/  IABS R22, R24 ;  /* 0x0000001800167213 */ /* 0x000fe20000000000 */
[----:B------:R4:W0:Y:S01]  /*0d50*/  F2I.FTZ.U32.TRUNC.NTZ R7, R6 ;  /* 0x0000000600077305 */ /* 0x000822000021f000 */
[----:B-1----:R-:W-:Y:S01]  /*0d60*/  IMAD.MOV.U32 R4, RZ, RZ, RZ ;  /* 0x000000ffff047224 */ /* 0x002fe200078e00ff */
[----:B------:R-:W-:-:S02]  /*0d70*/  UIMAD UR18, UR6, 0x34, URZ ;  /* 0x00000034061278a4 */ /* 0x000fc4000f8e02ff */
[----:B------:R-:W-:Y:S02]  /*0d80*/  UIMAD UR19, UR6, 0x33, URZ ;  /* 0x00000033061378a4 */ /* 0x000fe4000f8e02ff */
[----:B------:R-:W-:Y:S01]  /*0d90*/  UIMAD UR20, UR6, 0x32, URZ ;  /* 0x00000032061478a4 */ /* 0x000fe2000f8e02ff */
[--C-:B-----5:R-:W-:Y:S01]  /*0da0*/  IMAD.MOV R16, RZ, RZ, -R5.reuse ;  /* 0x000000ffff107224 */ /* 0x120fe200078e0a05 */
[----:B------:R-:W-:Y:S01]  /*0db0*/  UIMAD UR21, UR6, 0x31, URZ ;  /* 0x00000031061578a4 */ /* 0x000fe2000f8e02ff */
[----:B----4-:R-:W-:Y:S01]  /*0dc0*/  IMAD.MOV.U32 R6, RZ, RZ, RZ ;  /* 0x000000ffff067224 */ /* 0x010fe200078e00ff */
[----:B------:R-:W-:Y:S01]  /*0dd0*/  UIMAD UR22, UR6, 0x30, URZ ;  /* 0x00000030061678a4 */ /* 0x000fe2000f8e02ff */
[----:B------:R-:W-:Y:S01]  /*0de0*/  IMAD R15, R16, R11, RZ ;  /* 0x0000000b100f7224 */ /* 0x000fe200078e02ff */
[----:B------:R-:W-:Y:S01]  /*0df0*/  IABS R16, R67 ;  /* 0x0000004300107213 */ /* 0x000fe20000000000 */
[----:B------:R-:W-:Y:S01]  /*0e00*/  UIMAD UR23, UR6, 0x2f, URZ ;  /* 0x0000002f061778a4 */ /* 0x000fe2000f8e02ff */
[----:B------:R-:W-:Y:S01]  /*0e10*/  IABS R67, R77 ;  /* 0x0000004d00437213 */ /* 0x000fe20000000000 */
[----:B------:R-:W-:Y:S01]  /*0e20*/  IMAD.HI.U32 R5, R5, R15, R4 ;  /* 0x0000000f05057227 */ /* 0x000fe200078e0004 */
[----:B------:R-:W-:Y:S01]  /*0e30*/  IABS R15, R19 ;  /* 0x00000013000f7213 */ /* 0x000fe20000000000 */
[----:B------:R-:W-:-:S02]  /*0e40*/  UIMAD UR24, UR6, 0x2e, URZ ;  /* 0x0000002e061878a4 */ /* 0x000fc4000f8e02ff */
[----:B0-----:R-:W-:Y:S01]  /*0e50*/  IMAD.MOV R3, RZ, RZ, -R7 ;  /* 0x000000ffff037224 */ /* 0x001fe200078e0a07 */
[----:B------:R-:W-:Y:S01]  /*0e60*/  UIMAD UR25, UR6, 0x2d, URZ ;  /* 0x0000002d061978a4 */ /* 0x000fe2000f8e02ff */
[----:B------:R-:W-:Y:S01]  /*0e70*/  IMAD.HI.U32 R5, R5, R16, RZ ;  /* 0x0000001005057227 */ /* 0x000fe200078e00ff */
[----:B------:R-:W-:Y:S02]  /*0e80*/  UIMAD UR26, UR6, 0x2c, URZ ;  /* 0x0000002c061a78a4 */ /* 0x000fe4000f8e02ff */
[----:B------:R-:W-:Y:S01]  /*0e90*/  UIMAD UR27, UR6, 0x2b, URZ ;  /* 0x0000002b061b78a4 */ /* 0x000fe2000f8e02ff */
[----:B------:R-:W-:Y:S01]  /*0ea0*/  IMAD.MOV R5, RZ, RZ, -R5 ;  /* 0x000000ffff057224 */ /* 0x000fe200078e0a05 */
[----:B------:R-:W-:Y:S01]  /*0eb0*/  UIMAD UR28, UR6, 0x2a, URZ ;  /* 0x0000002a061c78a4 */ /* 0x000fe2000f8e02ff */
[----:B------:R-:W-:Y:S01]  /*0ec0*/  IMAD R3, R3, R2, RZ ;  /* 0x0000000203037224 */ /* 0x000fe200078e02ff */
[----:B------:R-:W-:Y:S01]  /*0ed0*/  UIMAD UR29, UR6, 0x29, URZ ;  /* 0x00000029061d78a4 */ /* 0x000fe2000f8e02ff */
[----:B------:R-:W-:Y:S01]  /*0ee0*/  IMAD R4, R11, R5, R16 ;  /* 0x000000050b047224 */ /* 0x000fe200078e0210 */
[----:B------:R-:W-:Y:S01]  /*0ef0*/  IABS R5, R28 ;  /* 0x0000001c00057213 */ /* 0x000fe20000000000 */
[----:B------:R-:W-:Y:S01]  /*0f00*/  IMAD.HI.U32 R3, R7, R3, R6 ;  /* 0x0000000307037227 */ /* 0x000fe200078e0006 */
[----:B------:R-:W-:Y:S01]  /*0f10*/  IABS R16, R17 ;  /* 0x0000001100107213 */ /* 0x000fe20000000000 */
[----:B------:R-:W-:Y:S01]  /*0f20*/  UIMAD UR30, UR6, 0x28, URZ ;  /* 0x00000028061e78a4 */ /* 0x000fe2000f8e02ff */
[----:B------:R-:W-:Y:S01]  /*0f30*/  ISETP.GT.U32.AND P0, PT, R11, R4, PT ;  /* 0x000000040b00720c */ /* 0x000fe20003f04070 */
[----:B------:R-:W-:Y:S01]  /*0f40*/  IMAD.MOV.U32 R7, RZ, RZ, R5 ;  /* 0x000000ffff077224 */ /* 0x000fe200078e0005 */
[----:B------:R-:W-:Y:S01]  /*0f50*/  IABS R28, R29 ;  /* 0x0000001d001c7213 */ /* 0x000fe20000000000 */
[----:B------:R-:W-:Y:S01]  /*0f60*/  IMAD.HI.U32 R6, R3, R10, RZ ;  /* 0x0000000a03067227 */ /* 0x000fe200078e00ff */
[----:B------:R-:W-:-:S02]  /*0f70*/  UIMAD UR31, UR6, 0x27, URZ ;  /* 0x00000027061f78a4 */ /* 0x000fc4000f8e02ff */
[----:B------:R-:W-:Y:S01]  /*0f80*/  UIMAD UR32, UR6, 0x26, URZ ;  /* 0x00000026062078a4 */ /* 0x000fe2000f8e02ff */
[----:B------:R-:W-:Y:S01]  /*0f90*/  IMAD.HI.U32 R5, R3, R7, RZ ;  /* 0x0000000703057227 */ /* 0x000fe200078e00ff */
[----:B------:R-:W-:Y:S02]  /*0fa0*/  UIMAD UR33, UR6, 0x25, URZ ;  /* 0x00000025062178a4 */ /* 0x000fe4000f8e02ff */
[----:B------:R-:W-:Y:S01]  /*0fb0*/  UIMAD UR34, UR6, 0x24, URZ ;  /* 0x00000024062278a4 */ /* 0x000fe2000f8e02ff */
[----:B------:R-:W-:Y:S01]  /*0fc0*/  IMAD.MOV R5, RZ, RZ, -R5 ;  /* 0x000000ffff057224 */ /* 0x000fe200078e0a05 */
[----:B------:R-:W-:Y:S01]  /*0fd0*/  UIMAD UR35, UR6, 0x23, URZ ;  /* 0x00000023062378a4 */ /* 0x000fe2000f8e02ff */
[----:B------:R-:W-:Y:S01]  /*0fe0*/  @!P0 IMAD.IADD R4, R4, 0x1, -R11 ;  /* 0x0000000104048824 */ /* 0x000fe200078e0a0b */
[----:B------:R-:W-:Y:S01]  /*0ff0*/  ISETP.GE.AND P0, PT, R19, RZ, PT ;  /* 0x000000ff1300720c */ /* 0x000fe20003f06270 */
[C---:B------:R-:W-:Y:S01]  /*1000*/  IMAD R5, R2.reuse, R5, R7 ;  /* 0x0000000502057224 */ /* 0x040fe200078e0207 */
[----:B------:R-:W-:Y:S01]  /*1010*/  UIMAD UR36, UR6, 0x22, URZ ;  /* 0x00000022062478a4 */ /* 0x000fe2000f8e02ff */
[----:B------:R-:W-:Y:S01]  /*1020*/  IMAD.MOV R7, RZ, RZ, -R6 ;  /* 0x000000ffff077224 */ /* 0x000fe200078e0a06 */
[----:B------:R-:W-:Y:S01]  /*1030*/  ISETP.GT.U32.AND P3, PT, R11, R4, PT ;  /* 0x000000040b00720c */ /* 0x000fe20003f64070 */
[----:B------:R-:W-:Y:S01]  /*1040*/  UIMAD UR37, UR6, 0x21, URZ ;  /* 0x00000021062578a4 */ /* 0x000fe2000f8e02ff */
[C---:B------:R-:W-:Y:S01]  /*1050*/  ISETP.GT.U32.AND P1, PT, R2.reuse, R5, PT ;  /* 0x000000050200720c */ /* 0x040fe20003f24070 */
[C---:B------:R-:W-:Y:S01]  /*1060*/  IMAD R6, R2.reuse, R7, R10 ;  /* 0x0000000702067224 */ /* 0x040fe200078e020a */
[----:B------:R-:W-:Y:S01]  /*1070*/  USHF.L.U32 UR38, UR6, 0x5, URZ ;  /* 0x0000000506267899 */ /* 0x000fe200080006ff */
[----:B------:R-:W-:Y:S01]  /*1080*/  IMAD.MOV.U32 R10, RZ, RZ, R15 ;  /* 0x000000ffff0a7224 */ /* 0x000fe200078e000f */
[----:B------:R-:W-:Y:S01]  /*1090*/  IABS R15, R18 ;  /* 0x00000012000f7213 */ /* 0x000fe20000000000 */
[----:B------:R-:W-:Y:S01]  /*10a0*/  UIMAD UR39, UR6, 0x1f, URZ ;  /* 0x0000001f062778a4 */ /* 0x000fe2000f8e02ff */
[----:B------:R-:W-:Y:S01]  /*10b0*/  ISETP.GT.U32.AND P5, PT, R2, R6, PT ;  /* 0x000000060200720c */ /* 0x000fe20003fa4070 */
[----:B------:R-:W-:Y:S01]  /*10c0*/  IMAD.HI.U32 R7, R3, R10, RZ ;  /* 0x0000000a03077227 */ /* 0x000fe200078e00ff */
[----:B------:R-:W-:-:S02]  /*10d0*/  UIMAD UR40, UR6, 0x1e, URZ ;  /* 0x0000001e062878a4 */ /* 0x000fc4000f8e02ff */
[----:B------:R-:W-:Y:S01]  /*10e0*/  UIMAD UR41, UR6, 0x1d, URZ ;  /* 0x0000001d062978a4 */ /* 0x000fe2000f8e02ff */
[----:B------:R-:W-:Y:S01]  /*10f0*/  @!P3 IMAD.IADD R4, R4, 0x1, -R11 ;  /* 0x000000010404b824 */ /* 0x000fe200078e0a0b */
[----:B------:R-:W-:Y:S01]  /*1100*/  ISETP.NE.AND P3, PT, R46, RZ, PT ;  /* 0x000000ff2e00720c */ /* 0x000fe20003f65270 */
[----:B------:R-:W-:Y:S01]  /*1110*/  @!P1 IMAD.IADD R5, R5, 0x1, -R2 ;  /* 0x0000000105059824 */ /* 0x000fe200078e0a02 */
[----:B------:R-:W-:Y:S01]  /*1120*/  UIMAD UR42, UR6, 0x1c, URZ ;  /* 0x0000001c062a78a4 */ /* 0x000fe2000f8e02ff */
[----:B------:R-:W-:Y:S01]  /*1130*/  IMAD.MOV R7, RZ, RZ, -R7 ;  /* 0x000000ffff077224 */ /* 0x000fe200078e0a07 */
[----:B------:R-:W-:Y:S01]  /*1140*/  UIMAD UR43, UR6, 0x1b, URZ ;  /* 0x0000001b062b78a4 */ /* 0x000fe2000f8e02ff */
[C---:B------:R-:W-:Y:S01]  /*1150*/  IMAD.HI.U32 R11, R3.reuse, R16, RZ ;  /* 0x00000010030b7227 */ /* 0x040fe200078e00ff */
[C---:B------:R-:W-:Y:S01]  /*1160*/  ISETP.GT.U32.AND P1, PT, R2.reuse, R5, PT ;  /* 0x000000050200720c */ /* 0x040fe20003f24070 */
[----:B------:R-:W-:Y:S02]  /*1170*/  UIMAD UR44, UR6, 0x1a, URZ ;  /* 0x0000001a062c78a4 */ /* 0x000fe4000f8e02ff */
[----:B------:R-:W-:Y:S01]  /*1180*/  IMAD R7, R2, R7, R10 ;  /* 0x0000000702077224 */ /* 0x000fe200078e020a */
[----:B------:R-:W-:Y:S01]  /*1190*/  UIMAD UR45, UR6, 0x19, URZ ;  /* 0x00000019062d78a4 */ /* 0x000fe2000f8e02ff */
[----:B------:R-:W-:Y:S01]  /*11a0*/  @!P4 IMAD.MOV R4, RZ, RZ, -R4 ;  /* 0x000000ffff04c224 */ /* 0x000fe200078e0a04 */
[----:B------:R-:W-:Y:S01]  /*11b0*/  ISETP.GE.AND P4, PT, R18, RZ, PT ;  /* 0x000000ff1200720c */ /* 0x000fe20003f86270 */
[----:B------:R-:W-:Y:S01]  /*11c0*/  IMAD.MOV R11, RZ, RZ, -R11 ;  /* 0x000000ffff0b7224 */ /* 0x000fe200078e0a0b */
[----:B------:R-:W-:Y:S01]  /*11d0*/  @!P3 LOP3.LUT R4, RZ, R46, RZ, 0x33, !PT ;  /* 0x0000002eff04b212 */ /* 0x000fe200078e33ff */
[----:B------:R-:W-:Y:S01]  /*11e0*/  IMAD.HI.U32 R10, R3, R15, RZ ;  /* 0x0000000f030a7227 */ /* 0x000fe200078e00ff */
[C---:B------:R-:W-:Y:S01]  /*11f0*/  ISETP.GT.U32.AND P3, PT, R2.reuse, R7, PT ;  /* 0x000000070200720c */ /* 0x040fe20003f64070 */
[----:B------:R-:W-:Y:S01]  /*1200*/  UIMAD UR46, UR6, 0x18, URZ ;  /* 0x00000018062e78a4 */ /* 0x000fe2000f8e02ff */
[----:B------:R-:W-:Y:S01]  /*1210*/  IABS R18, R27 ;  /* 0x0000001b00127213 */ /* 0x000fe20000000000 */
[----:B------:R-:W-:Y:S01]  /*1220*/  @!P1 IMAD.IADD R5, R5, 0x1, -R2 ;  /* 0x0000000105059824 */ /* 0x000fe200078e0a02 */
[----:B------:R-:W-:Y:S01]  /*1230*/  ISETP.GE.AND P1, PT, R17, RZ, PT ;  /* 0x000000ff1100720c */ /* 0x000fe20003f26270 */
[----:B------:R-:W-:Y:S01]  /*1240*/  IMAD R11, R2, R11, R16 ;  /* 0x0000000b020b7224 */ /* 0x000fe200078e0210 */
[----:B------:R-:W-:Y:S01]  /*1250*/  IABS R17, R20 ;  /* 0x0000001400117213 */ /* 0x000fe20000000000 */
[----:B------:R-:W-:Y:S01]  /*1260*/  IMAD.MOV R10, RZ, RZ, -R10 ;  /* 0x000000ffff0a7224 */ /* 0x000fe200078e0a0a */
[----:B------:R-:W-:Y:S01]  /*1270*/  IABS R46, R49 ;  /* 0x00000031002e7213 */ /* 0x000fe20000000000 */
[----:B------:R-:W-:Y:S01]  /*1280*/  @!P5 IMAD.IADD R6, R6, 0x1, -R2 ;  /* 0x000000010606d824 */ /* 0x000fe200078e0a02 */
[----:B------:R-:W-:Y:S01]  /*1290*/  UIMAD UR47, UR6, 0x17, URZ ;  /* 0x00000017062f78a4 */ /* 0x000fe2000f8e02ff */
[----:B------:R-:W-:Y:S01]  /*12a0*/  @!P2 IMAD.MOV R5, RZ, RZ, -R5 ;  /* 0x000000ffff05a224 */ /* 0x000fe200078e0a05 */
[C---:B------:R-:W-:Y:S01]  /*12b0*/  ISETP.GT.U32.AND P2, PT, R2.reuse, R11, PT ;  /* 0x0000000b0200720c */ /* 0x040fe20003f44070 */
[C---:B------:R-:W-:Y:S01]  /*12c0*/  IMAD R10, R2.reuse, R10, R15 ;  /* 0x0000000a020a7224 */ /* 0x040fe200078e020f */
[----:B------:R-:W-:Y:S01]  /*12d0*/  ISETP.GT.U32.AND P5, PT, R2, R6, PT ;  /* 0x000000060200720c */ /* 0x000fe20003fa4070 */
[----:B------:R-:W-:Y:S01]  /*12e0*/  IMAD.HI.U32 R15, R3, R17, RZ ;  /* 0x00000011030f7227 */ /* 0x000fe200078e00ff */
[----:B------:R-:W-:Y:S01]  /*12f0*/  @!P3 IADD3 R7, PT, PT, R7, -R2, RZ ;  /* 0x800000020707b210 */ /* 0x000fe20007ffe0ff */
[----:B------:R-:W-:-:S02]  /*1300*/  UIMAD UR48, UR6, 0x16, URZ ;  /* 0x00000016063078a4 */ /* 0x000fc4000f8e02ff */
[----:B------:R-:W-:Y:S01]  /*1310*/  IMAD.MOV R15, RZ, RZ, -R15 ;  /* 0x000000ffff0f7224 */ /* 0x000fe200078e0a0f */
[C---:B------:R-:W-:Y:S01]  /*1320*/  ISETP.GT.U32.AND P3, PT, R2.reuse, R7, PT ;  /* 0x000000070200720c */ /* 0x040fe20003f64070 */
[----:B------:R-:W-:Y:S01]  /*1330*/  IMAD.HI.U32 R16, R3, R18, RZ ;  /* 0x0000001203107227 */ /* 0x000fe200078e00ff */
[----:B------:R-:W-:Y:S02]  /*1340*/  UIMAD UR49, UR6, 0x15, URZ ;  /* 0x00000015063178a4 */ /* 0x000fe4000f8e02ff */
[----:B------:R-:W-:Y:S01]  /*1350*/  UIMAD UR50, UR6, 0x14, URZ ;  /* 0x00000014063278a4 */ /* 0x000fe2000f8e02ff */
[C---:B------:R-:W-:Y:S01]  /*1360*/  IMAD R15, R2.reuse, R15, R17 ;  /* 0x0000000f020f7224 */ /* 0x040fe200078e0211 */
[----:B------:R-:W-:Y:S01]  /*1370*/  IABS R17, R26 ;  /* 0x0000001a00117213 */ /* 0x000fe20000000000 */
[----:B------:R-:W-:Y:S01]  /*1380*/  IMAD.MOV R19, RZ, RZ, -R16 ;  /* 0x000000ffff137224 */ /* 0x000fe200078e0a10 */
[----:B------:R-:W-:Y:S01]  /*1390*/  UIMAD UR51, UR6, 0x13, URZ ;  /* 0x00000013063378a4 */ /* 0x000fe2000f8e02ff */
[----:B------:R-:W-:Y:S01]  /*13a0*/  @!P2 IMAD.IADD R11, R11, 0x1, -R2 ;  /* 0x000000010b0ba824 */ /* 0x000fe200078e0a02 */
[----:B------:R-:W-:Y:S01]  /*13b0*/  UIMAD UR52, UR6, 0x12, URZ ;  /* 0x00000012063478a4 */ /* 0x000fe2000f8e02ff */
[C---:B------:R-:W-:Y:S01]  /*13c0*/  IMAD R16, R2.reuse, R19, R18 ;  /* 0x0000001302107224 */ /* 0x040fe200078e0212 */
[----:B------:R-:W-:Y:S01]  /*13d0*/  UIMAD UR53, UR6, 0x11, URZ ;  /* 0x00000011063578a4 */ /* 0x000fe2000f8e02ff */
[----:B------:R-:W-:Y:S01]  /*13e0*/  IMAD.MOV.U32 R18, RZ, RZ, R17 ;  /* 0x000000ffff127224 */ /* 0x000fe200078e0011 */
[----:B------:R-:W-:Y:S01]  /*13f0*/  ISETP.GT.U32.AND P2, PT, R2, R11, PT ;  /* 0x0000000b0200720c */ /* 0x000fe20003f44070 */
[----:B------:R-:W-:Y:S01]  /*1400*/  @!P5 IMAD.IADD R6, R6, 0x1, -R2 ;  /* 0x000000010606d824 */ /* 0x000fe200078e0a02 */
[----:B------:R-:W-:Y:S01]  /*1410*/  ISETP.GT.U32.AND P5, PT, R2, R10, PT ;  /* 0x0000000a0200720c */ /* 0x000fe20003fa4070 */
[----:B------:R-:W-:Y:S01]  /*1420*/  IMAD.HI.U32 R17, R3, R18, RZ ;  /* 0x0000001203117227 */ /* 0x000fe200078e00ff */
[----:B------:R-:W-:-:S02]  /*1430*/  USHF.L.U32 UR54, UR6, 0x4, URZ ;  /* 0x0000000406367899 */ /* 0x000fc400080006ff */
[----:B------:R-:W-:Y:S01]  /*1440*/  UIMAD UR55, UR6, 0xf, URZ ;  /* 0x0000000f063778a4 */ /* 0x000fe2000f8e02ff */
[----:B------:R-:W-:Y:S01]  /*1450*/  @!P3 IMAD.IADD R7, R7, 0x1, -R2 ;  /* 0x000000010707b824 */ /* 0x000fe200078e0a02 */
[C---:B------:R-:W-:Y:S01]  /*1460*/  ISETP.GT.U32.AND P3, PT, R2.reuse, R15, PT ;  /* 0x0000000f0200720c */ /* 0x040fe20003f64070 */
[----:B------:R-:W-:Y:S01]  /*1470*/  IMAD.MOV R17, RZ, RZ, -R17 ;  /* 0x000000ffff117224 */ /* 0x000fe200078e0a11 */
[----:B------:R-:W-:Y:S01]  /*1480*/  UIMAD UR56, UR6, 0xe, URZ ;  /* 0x0000000e063878a4 */ /* 0x000fe2000f8e02ff */
[----:B------:R-:W-:Y:S01]  /*1490*/  @!P0 IMAD.MOV R7, RZ, RZ, -R7 ;  /* 0x000000ffff078224 */ /* 0x000fe200078e0a07 */
[C---:B------:R-:W-:Y:S01]  /*14a0*/  ISETP.GT.U32.AND P0, PT, R2.reuse, R16, PT ;  /* 0x000000100200720c */ /* 0x040fe20003f04070 */
[----:B------:R-:W-:Y:S01]  /*14b0*/  IMAD R17, R2, R17, R18 ;  /* 0x0000001102117224 */ /* 0x000fe200078e0212 */
[----:B------:R-:W-:Y:S01]  /*14c0*/  UIMAD UR57, UR6, 0xd, URZ ;  /* 0x0000000d063978a4 */ /* 0x000fe2000f8e02ff */
[--C-:B------:R-:W-:Y:S01]  /*14d0*/  @!P5 IMAD.IADD R10, R10, 0x1, -R2.reuse ;  /* 0x000000010a0ad824 */ /* 0x100fe200078e0a02 */
[----:B------:R-:W-:Y:S01]  /*14e0*/  UIMAD UR58, UR6, 0xc, URZ ;  /* 0x0000000c063a78a4 */ /* 0x000fe2000f8e02ff */
[----:B------:R-:W-:Y:S01]  /*14f0*/  @!P2 IMAD.IADD R11, R11, 0x1, -R2 ;  /* 0x000000010b0ba824 */ /* 0x000fe200078e0a02 */
[----:B------:R-:W-:Y:S01]  /*1500*/  ISETP.GT.U32.AND P2, PT, R2, R17, PT ;  /* 0x000000110200720c */ /* 0x000fe20003f44070 */
[----:B------:R-:W-:Y:S01]  /*1510*/  @!P6 IMAD.MOV R6, RZ, RZ, -R6 ;  /* 0x000000ffff06e224 */ /* 0x000fe200078e0a06 */
[----:B------:R-:W-:Y:S01]  /*1520*/  ISETP.GE.AND P6, PT, R20, RZ, PT ;  /* 0x000000ff1400720c */ /* 0x000fe20003fc6270 */
[----:B------:R-:W-:Y:S01]  /*1530*/  @!P1 IMAD.MOV R11, RZ, RZ, -R11 ;  /* 0x000000ffff0b9224 */ /* 0x000fe200078e0a0b */
[----:B------:R-:W-:Y:S01]  /*1540*/  ISETP.GT.U32.AND P5, PT, R2, R10, PT ;  /* 0x0000000a0200720c */ /* 0x000fe20003fa4070 */
[--C-:B------:R-:W-:Y:S01]  /*1550*/  @!P3 IMAD.IADD R15, R15, 0x1, -R2.reuse ;  /* 0x000000010f0fb824 */ /* 0x100fe200078e0a02 */
[----:B------:R-:W-:Y:S01]  /*1560*/  IABS R20, R21 ;  /* 0x0000001500147213 */ /* 0x000fe20000000000 */
[----:B------:R-:W-:Y:S01]  /*1570*/  @!P0 IMAD.IADD R16, R16, 0x1, -R2 ;  /* 0x0000000110108824 */ /* 0x000fe200078e0a02 */
[----:B------:R-:W-:Y:S01]  /*1580*/  ISETP.GE.AND P1, PT, R21, RZ, PT ;  /* 0x000000ff1500720c */ /* 0x000fe20003f26270 */
[C---:B------:R-:W-:Y:S01]  /*1590*/  IMAD.HI.U32 R19, R3.reuse, R22, RZ ;  /* 0x0000001603137227 */ /* 0x040fe200078e00ff */
[C---:B------:R-:W-:Y:S01]  /*15a0*/  ISETP.GT.U32.AND P3, PT, R2.reuse, R15, PT ;  /* 0x0000000f0200720c */ /* 0x040fe20003f64070 */
[----:B------:R-:W-:Y:S01]  /*15b0*/  UIMAD UR59, UR6, 0xb, URZ ;  /* 0x0000000b063b78a4 */ /* 0x000fe2000f8e02ff */
[----:B------:R-:W-:Y:S01]  /*15c0*/  ISETP.GT.U32.AND P0, PT, R2, R16, PT ;  /* 0x000000100200720c */ /* 0x000fe20003f04070 */
[----:B------:R-:W-:Y:S01]  /*15d0*/  IMAD.HI.U32 R18, R3, R20, RZ ;  /* 0x0000001403127227 */ /* 0x000fe200078e00ff */
[----:B------:R-:W-:-:S02]  /*15e0*/  UIMAD UR60, UR6, 0xa, URZ ;  /* 0x0000000a063c78a4 */ /* 0x000fc4000f8e02ff */
[----:B------:R-:W-:Y:S01]  /*15f0*/  UIMAD UR61, UR6, 0x9, URZ ;  /* 0x00000009063d78a4 */ /* 0x000fe2000f8e02ff */
[----:B------:R-:W-:Y:S01]  /*1600*/  IMAD.MOV R21, RZ, RZ, -R18 ;  /* 0x000000ffff157224 */ /* 0x000fe200078e0a12 */
[----:B------:R-:W-:Y:S01]  /*1610*/  USHF.L.U32 UR62, UR6, 0x3, URZ ;  /* 0x00000003063e7899 */ /* 0x000fe200080006ff */
[--C-:B------:R-:W-:Y:S01]  /*1620*/  @!P2 IMAD.IADD R17, R17, 0x1, -R2.reuse ;  /* 0x000000011111a824 */ /* 0x100fe200078e0a02 */
[----:B------:R-:W-:Y:S01]  /*1630*/  UIMAD UR63, UR6, 0x7, URZ ;  /* 0x00000007063f78a4 */ /* 0x000fe2000f8e02ff */
[----:B------:R-:W-:Y:S01]  /*1640*/  @!P5 IMAD.IADD R10, R10, 0x1, -R2 ;  /* 0x000000010a0ad824 */ /* 0x000fe200078e0a02 */
[----:B------:R-:W-:Y:S01]  /*1650*/  ISETP.GE.AND P5, PT, R27, RZ, PT ;  /* 0x000000ff1b00720c */ /* 0x000fe20003fa6270 */
[C---:B------:R-:W-:Y:S01]  /*1660*/  IMAD R18, R2.reuse, R21, R20 ;  /* 0x0000001502127224 */ /* 0x040fe200078e0214 */
[----:B------:R-:W-:Y:S01]  /*1670*/  IABS R21, R23 ;  /* 0x0000001700157213 */ /* 0x000fe20000000000 */
[----:B------:R-:W-:Y:S01]  /*1680*/  @!P4 IMAD.MOV R10, RZ, RZ, -R10 ;  /* 0x000000ffff0ac224 */ /* 0x000fe200078e0a0a */
[----:B------:R-:W-:Y:S01]  /*1690*/  ISETP.GT.U32.AND P2, PT, R2, R17, PT ;  /* 0x000000110200720c */ /* 0x000fe20003f44070 */
[----:B------:R-:W-:Y:S01]  /*16a0*/  IMAD.MOV R19, RZ, RZ, -R19 ;  /* 0x000000ffff137224 */ /* 0x000fe200078e0a13 */
[----:B------:R-:W-:Y:S01]  /*16b0*/  ISETP.GE.AND P4, PT, R26, RZ, PT ;  /* 0x000000ff1a00720c */ /* 0x000fe20003f86270 */
[----:B------:R-:W-:Y:S01]  /*16c0*/  IMAD.HI.U32 R20, R3, R21, RZ ;  /* 0x0000001503147227 */ /* 0x000fe200078e00ff */
[----:B------:R-:W-:Y:S01]  /*16d0*/  IABS R26, R30 ;  /* 0x0000001e001a7213 */ /* 0x000fe20000000000 */
[----:B------:R-:W-:Y:S01]  /*16e0*/  UIMAD UR64, UR6, 0x6, URZ ;  /* 0x00000006064078a4 */ /* 0x000fe2000f8e02ff */
[----:B------:R-:W-:Y:S01]  /*16f0*/  IABS R27, R31 ;  /* 0x0000001f001b7213 */ /* 0x000fe20000000000 */
[----:B------:R-:W-:Y:S01]  /*1700*/  @!P0 IMAD.IADD R16, R16, 0x1, -R2 ;  /* 0x0000000110108824 */ /* 0x000fe200078e0a02 */
[C---:B------:R-:W-:Y:S01]  /*1710*/  ISETP.GT.U32.AND P0, PT, R2.reuse, R18, PT ;  /* 0x000000120200720c */ /* 0x040fe20003f04070 */
[----:B------:R-:W-:Y:S01]  /*1720*/  IMAD R19, R2, R19, R22 ;  /* 0x0000001302137224 */ /* 0x000fe200078e0216 */
[----:B------:R-:W-:Y:S01]  /*1730*/  UIMAD UR65, UR6, 0x5, URZ ;  /* 0x00000005064178a4 */ /* 0x000fe2000f8e02ff */
[----:B------:R-:W-:Y:S01]  /*1740*/  IMAD.MOV R20, RZ, RZ, -R20 ;  /* 0x000000ffff147224 */ /* 0x000fe200078e0a14 */
[----:B------:R-:W-:Y:S01]  /*1750*/  @!P5 IADD3 R16, PT, PT, -R16, RZ, RZ ;  /* 0x000000ff1010d210 */ /* 0x000fe20007ffe1ff */
[--C-:B------:R-:W-:Y:S01]  /*1760*/  @!P2 IMAD.IADD R17, R17, 0x1, -R2.reuse ;  /* 0x000000011111a824 */ /* 0x100fe200078e0a02 */
[C---:B------:R-:W-:Y:S01]  /*1770*/  ISETP.GT.U32.AND P5, PT, R2.reuse, R19, PT ;  /* 0x000000130200720c */ /* 0x040fe20003fa4070 */
[C---:B------:R-:W-:Y:S01]  /*1780*/  IMAD R20, R2.reuse, R20, R21 ;  /* 0x0000001402147224 */ /* 0x040fe200078e0215 */
[----:B------:R-:W-:Y:S01]  /*1790*/  ISETP.GE.AND P2, PT, R25, RZ, PT ;  /* 0x000000ff1900720c */ /* 0x000fe20003f46270 */
[----:B------:R-:W-:Y:S01]  /*17a0*/  @!P4 IMAD.MOV R17, RZ, RZ, -R17 ;  /* 0x000000ffff11c224 */ /* 0x000fe200078e0a11 */
[----:B------:R-:W-:Y:S01]  /*17b0*/  USHF.L.U32 UR66, UR6, 0x2, URZ ;  /* 0x0000000206427899 */ /* 0x000fe200080006ff */
[--C-:B------:R-:W-:Y:S01]  /*17c0*/  @!P3 IMAD.IADD R15, R15, 0x1, -R2.reuse ;  /* 0x000000010f0fb824 */ /* 0x100fe200078e0a02 */
[----:B------:R-:W-:Y:S01]  /*17d0*/  ISETP.GT.U32.AND P4, PT, R2, R20, PT ;  /* 0x000000140200720c */ /* 0x000fe20003f84070 */
[--C-:B------:R-:W-:Y:S01]  /*17e0*/  @!P0 IMAD.IADD R18, R18, 0x1, -R2.reuse ;  /* 0x0000000112128824 */ /* 0x100fe200078e0a02 */
[----:B------:R-:W-:Y:S01]  /*17f0*/  ISETP.GE.AND P3, PT, R24, RZ, PT ;  /* 0x000000ff1800720c */ /* 0x000fe20003f66270 */
[----:B------:R-:W-:Y:S01]  /*1800*/  @!P6 IMAD.MOV R15, RZ, RZ, -R15 ;  /* 0x000000ffff0fe224 */ /* 0x000fe200078e0a0f */
[----:B------:R-:W-:Y:S01]  /*1810*/  ISETP.GE.AND P6, PT, R23, RZ, PT ;  /* 0x000000ff1700720c */ /* 0x000fe20003fc6270 */
[----:B--2---:R-:W-:Y:S01]  /*1820*/  IMAD R236, R4, UR5, RZ ;  /* 0x0000000504ec7c24 */ /* 0x004fe2000f8e02ff */
[----:B------:R-:W-:Y:S01]  /*1830*/  IABS R23, R25 ;  /* 0x0000001900177213 */ /* 0x000fe20000000000 */
[----:B------:R-:W-:Y:S01]  /*1840*/  @!P5 IMAD.IADD R19, R19, 0x1, -R2 ;  /* 0x000000011313d824 */ /* 0x000fe200078e0a02 */
[----:B------:R-:W-:Y:S01]  /*1850*/  IABS R24, R33 ;  /* 0x0000002100187213 */ /* 0x000fe20000000000 */
[----:B------:R-:W-:Y:S01]  /*1860*/  USHF.R.S32.HI UR5, URZ, 0x1f, UR4 ;  /* 0x0000001fff057899 */ /* 0x000fe20008011404 */
[C---:B------:R-:W-:Y:S01]  /*1870*/  ISETP.GT.U32.AND P0, PT, R2.reuse, R18, PT ;  /* 0x000000120200720c */ /* 0x040fe20003f04070 */
[----:B------:R-:W-:Y:S01]  /*1880*/  IMAD.HI.U32 R21, R3, R23, RZ ;  /* 0x0000001703157227 */ /* 0x000fe200078e00ff */
[----:B------:R-:W-:Y:S01]  /*1890*/  ISETP.GT.U32.AND P5, PT, R2, R19, PT ;  /* 0x000000130200720c */ /* 0x000fe20003fa4070 */
[----:B------:R-:W-:-:S02]  /*18a0*/  ULEA.HI UR5, UR5, UR4, URZ, 0x6 ;  /* 0x0000000405057291 */ /* 0x000fc4000f8f30ff */
[----:B------:R-:W-:Y:S01]  /*18b0*/  @!P4 IMAD.IADD R20, R20, 0x1, -R2 ;  /* 0x000000011414c824 */ /* 0x000fe200078e0a02 */
[----:B------:R-:W-:Y:S01]  /*18c0*/  UIMAD UR67, UR6, 0x3, URZ ;  /* 0x00000003064378a4 */ /* 0x000fe2000f8e02ff */
[----:B------:R-:W-:Y:S01]  /*18d0*/  IMAD.HI.U32 R22, R3, R24, RZ ;  /* 0x0000001803167227 */ /* 0x000fe200078e00ff */
[----:B------:R-:W-:Y:S02]  /*18e0*/  USHF.L.U32 UR4, UR6, 0x1, URZ ;  /* 0x0000000106047899 */ /* 0x000fe400080006ff */
[C---:B------:R-:W-:Y:S01]  /*18f0*/  ISETP.GT.U32.AND P4, PT, R2.reuse, R20, PT ;  /* 0x000000140200720c */ /* 0x040fe20003f84070 */
[----:B------:R-:W-:Y:S01]  /*1900*/  IMAD.MOV R21, RZ, RZ, -R21 ;  /* 0x000000ffff157224 */ /* 0x000fe200078e0a15 */
[----:B------:R-:W-:Y:S01]  /*1910*/  USHF.R.S32.HI UR5, URZ, 0x6, UR5 ;  /* 0x00000006ff057899 */ /* 0x000fe20008011405 */
[----:B------:R-:W-:Y:S02]  /*1920*/  IMAD.MOV R25, RZ, RZ, -R22 ;  /* 0x000000ffff197224 */ /* 0x000fe400078e0a16 */
[----:B------:R-:W-:-:S02]  /*1930*/  IMAD R21, R2, R21, R23 ;  /* 0x0000001502157224 */ /* 0x000fc400078e0217 */
[----:B------:R-:W-:-:S04]  /*1940*/  IMAD.HI.U32 R23, R3, R26, RZ ;  /* 0x0000001a03177227 */ /* 0x000fc800078e00ff */
[----:B------:R-:W-:Y:S02]  /*1950*/  IMAD R22, R2, R25, R24 ;  /* 0x0000001902167224 */ /* 0x000fe400078e0218 */
[----:B------:R-:W-:-:S04]  /*1960*/  IMAD.HI.U32 R24, R3, R27, RZ ;  /* 0x0000001b03187227 */ /* 0x000fc800078e00ff */
[----:B------:R-:W-:Y:S02]  /*1970*/  IMAD.MOV R23, RZ, RZ, -R23 ;  /* 0x000000ffff177224 */ /* 0x000fe400078e0a17 */
[----:B------:R-:W-:Y:S01]  /*1980*/  @!P5 IMAD.IADD R19, R19, 0x1, -R2 ;  /* 0x000000011313d824 */ /* 0x000fe200078e0a02 */
[C---:B------:R-:W-:Y:S01]  /*1990*/  ISETP.GT.U32.AND P5, PT, R2.reuse, R22, PT ;  /* 0x000000160200720c */ /* 0x040fe20003fa4070 */
[----:B------:R-:W-:Y:S02]  /*19a0*/  IMAD.MOV R24, RZ, RZ, -R24 ;  /* 0x000000ffff187224 */ /* 0x000fe400078e0a18 */
[----:B------:R-:W-:Y:S01]  /*19b0*/  IMAD R23, R2, R23, R26 ;  /* 0x0000001702177224 */ /* 0x000fe200078e021a */
[----:B------:R-:W-:Y:S01]  /*19c0*/  IABS R26, R32 ;  /* 0x00000020001a7213 */ /* 0x000fe20000000000 */
[----:B------:R-:W-:Y:S02]  /*19d0*/  @!P4 IMAD.IADD R20, R20, 0x1, -R2 ;  /* 0x000000011414c824 */ /* 0x000fe400078e0a02 */
[C---:B------:R-:W-:Y:S01]  /*19e0*/  IMAD R24, R2.reuse, R24, R27 ;  /* 0x0000001802187224 */ /* 0x040fe200078e021b */
[----:B------:R-:W-:Y:S01]  /*19f0*/  ISETP.GT.U32.AND P4, PT, R2, R23, PT ;  /* 0x000000170200720c */ /* 0x000fe20003f84070 */
[----:B------:R-:W-:-:S02]  /*1a00*/  @!P6 IMAD.MOV R20, RZ, RZ, -R20 ;  /* 0x000000ffff14e224 */ /* 0x000fc400078e0a14 */
[----:B------:R-:W-:Y:S01]  /*1a10*/  IMAD.HI.U32 R25, R3, R28, RZ ;  /* 0x0000001c03197227 */ /* 0x000fe200078e00ff */
[----:B------:R-:W-:-:S03]  /*1a20*/  ISETP.GT.U32.AND P6, PT, R2, R24, PT ;  /* 0x000000180200720c */ /* 0x000fc60003fc4070 */
[--C-:B------:R-:W-:Y:S02]  /*1a30*/  @!P5 IMAD.IADD R22, R22, 0x1, -R2.reuse ;  /* 0x000000011616d824 */ /* 0x100fe400078e0a02 */
[----:B------:R-:W-:Y:S01]  /*1a40*/  @!P0 IMAD.IADD R18, R18, 0x1, -R2 ;  /* 0x0000000112128824 */ /* 0x000fe200078e0a02 */
[C---:B------:R-:W-:Y:S01]  /*1a50*/  ISETP.GT.U32.AND P0, PT, R2.reuse, R21, PT ;  /* 0x000000150200720c */ /* 0x040fe20003f04070 */
[----:B------:R-:W-:Y:S02]  /*1a60*/  IMAD.MOV R25, RZ, RZ, -R25 ;  /* 0x000000ffff197224 */ /* 0x000fe400078e0a19 */
[----:B------:R-:W-:Y:S01]  /*1a70*/  @!P3 IMAD.MOV R19, RZ, RZ, -R19 ;  /* 0x000000ffff13b224 */ /* 0x000fe200078e0a13 */
[C---:B------:R-:W-:Y:S01]  /*1a80*/  ISETP.GT.U32.AND P3, PT, R2.reuse, R22, PT ;  /* 0x000000160200720c */ /* 0x040fe20003f64070 */
[----:B------:R-:W-:Y:S01]  /*1a90*/  IMAD R25, R2, R25, R28 ;  /* 0x0000001902197224 */ /* 0x000fe200078e021c */
[----:B------:R-:W-:Y:S01]  /*1aa0*/  @!P4 IADD3 R23, PT, PT, R23, -R2, RZ ;  /* 0x800000021717c210 */ /* 0x000fe20007ffe0ff */
[----:B------:R-:W-:Y:S01]  /*1ab0*/  IMAD.MOV.U32 R28, RZ, RZ, R26 ;  /* 0x000000ffff1c7224 */ /* 0x000fe200078e001a */
[----:B------:R-:W-:Y:S01]  /*1ac0*/  ISETP.GE.AND P4, PT, R29, RZ, PT ;  /* 0x000000ff1d00720c */ /* 0x000fe20003f86270 */
[----:B------:R-:W-:Y:S01]  /*1ad0*/  @!P6 IMAD.IADD R24, R24, 0x1, -R2 ;  /* 0x000000011818e824 */ /* 0x000fe200078e0a02 */
[----:B------:R-:W-:Y:S01]  /*1ae0*/  ISETP.GT.U32.AND P6, PT, R2, R23, PT ;  /* 0x000000170200720c */ /* 0x000fe20003fc4070 */
[----:B------:R-:W-:-:S04]  /*1af0*/  IMAD.HI.U32 R26, R3, R28, RZ ;  /* 0x0000001c031a7227 */ /* 0x000fc800078e00ff */
[----:B------:R-:W-:Y:S01]  /*1b00*/  @!P0 IMAD.IADD R21, R21, 0x1, -R2 ;  /* 0x0000000115158824 */ /* 0x000fe200078e0a02 */
[----:B------:R-:W-:Y:S01]  /*1b10*/  ISETP.GE.AND P0, PT, R30, RZ, PT ;  /* 0x000000ff1e00720c */ /* 0x000fe20003f06270 */
[----:B------:R-:W-:Y:S01]  /*1b20*/  IMAD.MOV R29, RZ, RZ, -R26 ;  /* 0x000000ffff1d7224 */ /* 0x000fe200078e0a1a */
[----:B------:R-:W-:Y:S01]  /*1b30*/  IABS R30, R42 ;  /* 0x0000002a001e7213 */ /* 0x000fe20000000000 */
[----:B------:R-:W-:Y:S01]  /*1b40*/  @!P3 IMAD.IADD R22, R22, 0x1, -R2 ;  /* 0x000000011616b824 */ /* 0x000fe200078e0a02 */
[----:B------:R-:W-:Y:S01]  /*1b50*/  ISETP.GE.AND P3, PT, R31, RZ, PT ;  /* 0x000000ff1f00720c */ /* 0x000fe20003f66270 */
[C---:B------:R-:W-:Y:S01]  /*1b60*/  IMAD R26, R2.reuse, R29, R28 ;  /* 0x0000001d021a7224 */ /* 0x040fe200078e021c */
[C---:B------:R-:W-:Y:S01]  /*1b70*/  ISETP.GT.U32.AND P5, PT, R2.reuse, R21, PT ;  /* 0x000000150200720c */ /* 0x040fe20003fa4070 */
[----:B------:R-:W-:Y:S01]  /*1b80*/  @!P1 IMAD.MOV R18, RZ, RZ, -R18 ;  /* 0x000000ffff129224 */ /* 0x000fe200078e0a12 */
[----:B------:R-:W-:Y:S01]  /*1b90*/  IABS R31, R34 ;  /* 0x00000022001f7213 */ /* 0x000fe20000000000 */
[----:B------:R-:W-:Y:S01]  /*1ba0*/  @!P6 IMAD.IADD R23, R23, 0x1, -R2 ;  /* 0x000000011717e824 */ /* 0x000fe200078e0a02 */
[----:B------:R-:W-:Y:S01]  /*1bb0*/  ISETP.GE.AND P1, PT, R33, RZ, PT ;  /* 0x000000ff2100720c */ /* 0x000fe20003f26270 */
[----:B------:R-:W-:Y:S01]  /*1bc0*/  IMAD.HI.U32 R27, R3, R30, RZ ;  /* 0x0000001e031b7227 */ /* 0x000fe200078e00ff */
[----:B------:R-:W-:-:S02]  /*1bd0*/  ISETP.GT.U32.AND P6, PT, R2, R26, PT ;  /* 0x0000001a0200720c */ /* 0x000fc40003fc4070 */
[----:B------:R-:W-:Y:S01]  /*1be0*/  IABS R33, R39 ;  /* 0x0000002700217213 */ /* 0x000fe20000000000 */
[----:B------:R-:W-:-:S04]  /*1bf0*/  IMAD.HI.U32 R28, R3, R31, RZ ;  /* 0x0000001f031c7227 */ /* 0x000fc800078e00ff */
[----:B------:R-:W-:Y:S02]  /*1c00*/  IMAD.MOV R28, RZ, RZ, -R28 ;  /* 0x000000ffff1c7224 */ /* 0x000fe400078e0a1c */
[----:B------:R-:W-:Y:S01]  /*1c10*/  @!P5 IMAD.IADD R21, R21, 0x1, -R2 ;  /* 0x000000011515d824 */ /* 0x000fe200078e0a02 */
[C---:B------:R-:W-:Y:S01]  /*1c20*/  ISETP.GT.U32.AND P5, PT, R2.reuse, R25, PT ;  /* 0x000000190200720c */ /* 0x040fe20003fa4070 */
[C---:B------:R-:W-:Y:S01]  /*1c30*/  IMAD R28, R2.reuse, R28, R31 ;  /* 0x0000001c021c7224 */ /* 0x040fe200078e021f */
[----:B------:R-:W-:Y:S01]  /*1c40*/  IABS R31, R37 ;  /* 0x00000025001f7213 */ /* 0x000fe20000000000 */
[----:B------:R-:W-:Y:S01]  /*1c50*/  @!P2 IMAD.MOV R21, RZ, RZ, -R21 ;  /* 0x000000ffff15a224 */ /* 0x000fe200078e0a15 */
[----:B------:R-:W-:Y:S01]  /*1c60*/  ISETP.GT.U32.AND P2, PT, R2, R24, PT ;  /* 0x000000180200720c */ /* 0x000fe20003f44070 */
[----:B------:R-:W-:Y:S01]  /*1c70*/  @!P1 IMAD.MOV R22, RZ, RZ, -R22 ;  /* 0x000000ffff169224 */ /* 0x000fe200078e0a16 */
[----:B------:R-:W-:Y:S01]  /*1c80*/  ISETP.GE.AND P1, PT, R32, RZ, PT ;  /* 0x000000ff2000720c */ /* 0x000fe20003f26270 */
[----:B------:R-:W-:Y:S01]  /*1c90*/  @!P6 IMAD.IADD R26, R26, 0x1, -R2 ;  /* 0x000000011a1ae824 */ /* 0x000fe200078e0a02 */
[C---:B------:R-:W-:Y:S01]  /*1ca0*/  ISETP.GT.U32.AND P6, PT, R2.reuse, R28, PT ;  /* 0x0000001c0200720c */ /* 0x040fe20003fc4070 */
[----:B------:R-:W-:Y:S01]  /*1cb0*/  IMAD.MOV R27, RZ, RZ, -R27 ;  /* 0x000000ffff1b7224 */ /* 0x000fe200078e0a1b */
[----:B------:R-:W-:Y:S01]  /*1cc0*/  IABS R32, R40 ;  /* 0x0000002800207213 */ /* 0x000fe20000000000 */
[----:B------:R-:W-:Y:S01]  /*1cd0*/  @!P0 IMAD.MOV R23, RZ, RZ, -R23 ;  /* 0x000000ffff178224 */ /* 0x000fe200078e0a17 */
[C---:B------:R-:W-:Y:S01]  /*1ce0*/  ISETP.GT.U32.AND P0, PT, R2.reuse, R26, PT ;  /* 0x0000001a0200720c */ /* 0x040fe20003f04070 */
[----:B------:R-:W-:-:S02]  /*1cf0*/  IMAD R27, R2, R27, R30 ;  /* 0x0000001b021b7224 */ /* 0x000fc400078e021e */
[----:B------:R-:W-:-:S04]  /*1d00*/  IMAD.HI.U32 R29, R3, R32, RZ ;  /* 0x00000020031d7227 */ /* 0x000fc800078e00ff */
[----:B------:R-:W-:Y:S02]  /*1d10*/  IMAD.MOV R29, RZ, RZ, -R29 ;  /* 0x000000ffff1d7224 */ /* 0x000fe400078e0a1d */
[--C-:B------:R-:W-:Y:S01]  /*1d20*/  @!P2 IMAD.IADD R24, R24, 0x1, -R2.reuse ;  /* 0x000000011818a824 */ /* 0x100fe200078e0a02 */
[----:B------:R-:W-:Y:S01]  /*1d30*/  ISETP.GT.U32.AND P2, PT, R2, R27, PT ;  /* 0x0000001b0200720c */ /* 0x000fe20003f44070 */
[----:B------:R-:W-:Y:S02]  /*1d40*/  @!P6 IMAD.IADD R28, R28, 0x1, -R2 ;  /* 0x000000011c1ce824 */ /* 0x000fe400078e0a02 */
[C---:B------:R-:W-:Y:S02]  /*1d50*/  IMAD R29, R2.reuse, R29, R32 ;  /* 0x0000001d021d7224 */ /* 0x040fe400078e0220 */
[----:B------:R-:W-:Y:S01]  /*1d60*/  IMAD.HI.U32 R30, R3, R33, RZ ;  /* 0x00000021031e7227 */ /* 0x000fe200078e00ff */
[----:B------:R-:W-:-:S03]  /*1d70*/  ISETP.GT.U32.AND P6, PT, R2, R28, PT ;  /* 0x0000001c0200720c */ /* 0x000fc60003fc4070 */
[----:B------:R-:W-:Y:S02]  /*1d80*/  IMAD.MOV.U32 R32, RZ, RZ, R31 ;  /* 0x000000ffff207224 */ /* 0x000fe400078e001f */
[----:B------:R-:W-:Y:S02]  /*1d90*/  IMAD.MOV R30, RZ, RZ, -R30 ;  /* 0x000000ffff1e7224 */ /* 0x000fe400078e0a1e */
[----:B------:R-:W-:-:S04]  /*1da0*/  IMAD.HI.U32 R31, R3, R32, RZ ;  /* 0x00000020031f7227 */ /* 0x000fc800078e00ff */
[--C-:B------:R-:W-:Y:S01]  /*1db0*/  @!P0 IMAD.IADD R26, R26, 0x1, -R2.reuse ;  /* 0x000000011a1a8824 */ /* 0x100fe200078e0a02 */
[C---:B------:R-:W-:Y:S01]  /*1dc0*/  ISETP.GT.U32.AND P0, PT, R2.reuse, R29, PT ;  /* 0x0000001d0200720c */ /* 0x040fe20003f04070 */
[----:B------:R-:W-:Y:S02]  /*1dd0*/  IMAD R30, R2, R30, R33 ;  /* 0x0000001e021e7224 */ /* 0x000fe400078e0221 */
[----:B------:R-:W-:Y:S01]  /*1de0*/  IMAD.MOV R31, RZ, RZ, -R31 ;  /* 0x000000ffff1f7224 */ /* 0x000fe200078e0a1f */
[----:B------:R-:W-:Y:S01]  /*1df0*/  @!P1 IADD3 R26, PT, PT, -R26, RZ, RZ ;  /* 0x000000ff1a1a9210 */ /* 0x000fe20007ffe1ff */
[----:B------:R-:W-:Y:S01]  /*1e00*/  @!P2 IMAD.IADD R27, R27, 0x1, -R2 ;  /* 0x000000011b1ba824 */ /* 0x000fe200078e0a02 */
[----:B------:R-:W-:Y:S01]  /*1e10*/  ISETP.GE.AND P2, PT, R34, RZ, PT ;  /* 0x000000ff2200720c */ /* 0x000fe20003f46270 */
[C---:B------:R-:W-:Y:S01]  /*1e20*/  IMAD R31, R2.reuse, R31, R32 ;  /* 0x0000001f021f7224 */ /* 0x040fe200078e0220 */
[----:B------:R-:W-:Y:S01]  /*1e30*/  ISETP.GT.U32.AND P1, PT, R2, R30, PT ;  /* 0x0000001e0200720c */ /* 0x000fe20003f24070 */
[--C-:B------:R-:W-:Y:S01]  /*1e40*/  @!P5 IMAD.IADD R25, R25, 0x1, -R2.reuse ;  /* 0x000000011919d824 */ /* 0x100fe200078e0a02 */
[----:B------:R-:W-:Y:S01]  /*1e50*/  IABS R34, R35 ;  /* 0x0000002300227213 */ /* 0x000fe20000000000 */
[----:B------:R-:W-:Y:S01]  /*1e60*/  @!P6 IMAD.IADD R28, R28, 0x1, -R2 ;  /* 0x000000011c1ce824 */ /* 0x000fe200078e0a02 */
[C---:B------:R-:W-:Y:S01]  /*1e70*/  ISETP.GT.U32.AND P6, PT, R2.reuse, R31, PT ;  /* 0x0000001f0200720c */ /* 0x040fe20003fc4070 */
[----:B------:R-:W-:Y:S01]  /*1e80*/  @!P3 IMAD.MOV R24, RZ, RZ, -R24 ;  /* 0x000000ffff18b224 */ /* 0x000fe200078e0a18 */
[C---:B------:R-:W-:Y:S01]  /*1e90*/  ISETP.GT.U32.AND P5, PT, R2.reuse, R25, PT ;  /* 0x000000190200720c */ /* 0x040fe20003fa4070 */
[----:B------:R-:W-:Y:S01]  /*1ea0*/  IMAD.MOV.U32 R33, RZ, RZ, R34 ;  /* 0x000000ffff217224 */ /* 0x000fe200078e0022 */
[----:B------:R-:W-:Y:S01]  /*1eb0*/  IABS R34, R36 ;  /* 0x0000002400227213 */ /* 0x000fe20000000000 */
[----:B------:R-:W-:Y:S01]  /*1ec0*/  @!P0 IMAD.IADD R29, R29, 0x1, -R2 ;  /* 0x000000011d1d8824 */ /* 0x000fe200078e0a02 */
[----:B------:R-:W-:Y:S01]  /*1ed0*/  ISETP.GT.U32.AND P3, PT, R2, R27, PT ;  /* 0x0000001b0200720c */ /* 0x000fe20003f64070 */
[----:B------:R-:W-:Y:S01]  /*1ee0*/  IMAD.HI.U32 R32, R3, R33, RZ ;  /* 0x0000002103207227 */ /* 0x000fe200078e00ff */
[----:B------:R-:W-:-:S02]  /*1ef0*/  ISETP.GE.AND P0, PT, R37, RZ, PT ;  /* 0x000000ff2500720c */ /* 0x000fc40003f06270 */
[----:B------:R-:W-:Y:S01]  /*1f00*/  IABS R37, R41 ;  /* 0x0000002900257213 */ /* 0x000fe20000000000 */
[----:B------:R-:W-:Y:S01]  /*1f10*/  @!P1 IMAD.IADD R30, R30, 0x1, -R2 ;  /* 0x000000011e1e9824 */ /* 0x000fe200078e0a02 */
[C---:B------:R-:W-:Y:S01]  /*1f20*/  ISETP.GT.U32.AND P1, PT, R2.reuse, R29, PT ;  /* 0x0000001d0200720c */ /* 0x040fe20003f24070 */
[----:B------:R-:W-:Y:S02]  /*1f30*/  IMAD.MOV R32, RZ, RZ, -R32 ;  /* 0x000000ffff207224 */ /* 0x000fe400078e0a20 */
[----:B------:R-:W-:Y:S01]  /*1f40*/  @!P6 IMAD.IADD R31, R31, 0x1, -R2 ;  /* 0x000000011f1fe824 */ /* 0x000fe200078e0a02 */
[C---:B------:R-:W-:Y:S01]  /*1f50*/  ISETP.GT.U32.AND P6, PT, R2.reuse, R30, PT ;  /* 0x0000001e0200720c */ /* 0x040fe20003fc4070 */
[----:B------:R-:W-:Y:S02]  /*1f60*/  IMAD R32, R2, R32, R33 ;  /* 0x0000002002207224 */ /* 0x000fe400078e0221 */
[----:B------:R-:W-:-:S04]  /*1f70*/  IMAD.HI.U32 R33, R3, R34, RZ ;  /* 0x0000002203217227 */ /* 0x000fc800078e00ff */
[--C-:B------:R-:W-:Y:S01]  /*1f80*/  @!P5 IMAD.IADD R25, R25, 0x1, -R2.reuse ;  /* 0x000000011919d824 */ /* 0x100fe200078e0a02 */
[----:B------:R-:W-:Y:S01]  /*1f90*/  ISETP.GE.AND P5, PT, R42, RZ, PT ;  /* 0x000000ff2a00720c */ /* 0x000fe20003fa6270 */
[----:B------:R-:W-:Y:S01]  /*1fa0*/  IMAD.MOV R33, RZ, RZ, -R33 ;  /* 0x000000ffff217224 */ /* 0x000fe200078e0a21 */
[----:B------:R-:W-:Y:S01]  /*1fb0*/  IABS R42, R63 ;  /* 0x0000003f002a7213 */ /* 0x000fe20000000000 */
[----:B------:R-:W-:Y:S01]  /*1fc0*/  @!P3 IMAD.IADD R27, R27, 0x1, -R2 ;  /* 0x000000011b1bb824 */ /* 0x000fe200078e0a02 */
[----:B------:R-:W-:Y:S01]  /*1fd0*/  ISETP.GE.AND P3, PT, R39, RZ, PT ;  /* 0x000000ff2700720c */ /* 0x000fe20003f66270 */
[----:B------:R-:W-:Y:S01]  /*1fe0*/  IMAD R33, R2, R33, R34 ;  /* 0x0000002102217224 */ /* 0x000fe200078e0222 */
[----:B------:R-:W-:Y:S01]  /*1ff0*/  IABS R39, R44 ;  /* 0x0000002c00277213 */ /* 0x000fe20000000000 */
[----:B------:R-:W-:Y:S02]  /*2000*/  @!P6 IMAD.IADD R30, R30, 0x1, -R2 ;  /* 0x000000011e1ee824 */ /* 0x000fe400078e0a02 */
[----:B------:R-:W-:Y:S01]  /*2010*/  IMAD.HI.U32 R34, R3, R37, RZ ;  /* 0x0000002503227227 */ /* 0x000fe200078e00ff */
[----:B------:R-:W-:-:S03]  /*2020*/  ISETP.GT.U32.AND P6, PT, R2, R33, PT ;  /* 0x000000210200720c */ /* 0x000fc60003fc4070 */
[----:B------:R-:W-:Y:S01]  /*2030*/  @!P5 IMAD.MOV R27, RZ, RZ, -R27 ;  /* 0x000000ffff1bd224 */ /* 0x000fe200078e0a1b */
[C---:B------:R-:W-:Y:S01]  /*2040*/  ISETP.GT.U32.AND P5, PT, R2.reuse, R31, PT ;  /* 0x0000001f0200720c */ /* 0x040fe20003fa4070 */
[----:B------:R-:W-:Y:S01]  /*2050*/  @!P2 IMAD.MOV R28, RZ, RZ, -R28 ;  /* 0x000000ffff1ca224 */ /* 0x000fe200078e0a1c */
[----:B------:R-:W-:Y:S01]  /*2060*/  ISETP.GT.U32.AND P2, PT, R2, R32, PT ;  /* 0x000000200200720c */ /* 0x000fe20003f44070 */
[----:B------:R-:W-:Y:S02]  /*2070*/  IMAD.MOV R34, RZ, RZ, -R34 ;  /* 0x000000ffff227224 */ /* 0x000fe400078e0a22 */
[----:B------:R-:W-:Y:S01]  /*2080*/  @!P4 IMAD.MOV R25, RZ, RZ, -R25 ;  /* 0x000000ffff19c224 */ /* 0x000fe200078e0a19 */
[----:B------:R-:W-:Y:S01]  /*2090*/  ISETP.GE.AND P4, PT, R40, RZ, PT ;  /* 0x000000ff2800720c */ /* 0x000fe20003f86270 */
[C---:B------:R-:W-:Y:S01]  /*20a0*/  IMAD R34, R2.reuse, R34, R37 ;  /* 0x0000002202227224 */ /* 0x040fe200078e0225 */
[----:B------:R-:W-:Y:S01]  /*20b0*/  IABS R40, R43 ;  /* 0x0000002b00287213 */ /* 0x000fe20000000000 */
[--C-:B------:R-:W-:Y:S01]  /*20c0*/  @!P1 IMAD.IADD R29, R29, 0x1, -R2.reuse ;  /* 0x000000011d1d9824 */ /* 0x100fe200078e0a02 */
[----:B------:R-:W-:Y:S01]  /*20d0*/  ISETP.GE.AND P1, PT, R35, RZ, PT ;  /* 0x000000ff2300720c */ /* 0x000fe20003f26270 */
[----:B------:R-:W-:Y:S01]  /*20e0*/  @!P6 IMAD.IADD R33, R33, 0x1, -R2 ;  /* 0x000000012121e824 */ /* 0x000fe200078e0a02 */
[----:B------:R-:W-:Y:S01]  /*20f0*/  ISETP.GT.U32.AND P6, PT, R2, R34, PT ;  /* 0x000000220200720c */ /* 0x000fe20003fc4070 */
[----:B------:R-:W-:-:S04]  /*2100*/  IMAD.HI.U32 R35, R3, R39, RZ ;  /* 0x0000002703237227 */ /* 0x000fc800078e00ff */
[--C-:B------:R-:W-:Y:S01]  /*2110*/  @!P5 IMAD.IADD R31, R31, 0x1, -R2.reuse ;  /* 0x000000011f1fd824 */ /* 0x100fe200078e0a02 */
[----:B------:R-:W-:Y:S01]  /*2120*/  ISETP.GE.AND P5, PT, R36, RZ, PT ;  /* 0x000000ff2400720c */ /* 0x000fe20003fa6270 */
[----:B------:R-:W-:Y:S01]  /*2130*/  @!P2 IMAD.IADD R32, R32, 0x1, -R2 ;  /* 0x000000012020a824 */ /* 0x000fe200078e0a02 */
[----:B------:R-:W-:Y:S01]  /*2140*/  ISETP.GE.AND P2, PT, R41, RZ, PT ;  /* 0x000000ff2900720c */ /* 0x000fe20003f46270 */
[----:B------:R-:W-:Y:S01]  /*2150*/  IMAD.MOV R35, RZ, RZ, -R35 ;  /* 0x000000ffff237224 */ /* 0x000fe200078e0a23 */
[----:B------:R-:W-:Y:S01]  /*2160*/  IABS R41, R65 ;  /* 0x0000004100297213 */ /* 0x000fe20000000000 */
[----:B------:R-:W-:Y:S02]  /*2170*/  IMAD.HI.U32 R36, R3, R40, RZ ;  /* 0x0000002803247227 */ /* 0x000fe400078e00ff */
[----:B------:R-:W-:Y:S02]  /*2180*/  @!P6 IADD3 R34, PT, PT, R34, -R2, RZ ;  /* 0x800000022222e210 */ /* 0x000fe40007ffe0ff */
[----:B------:R-:W-:Y:S01]  /*2190*/  @!P4 IMAD.MOV R29, RZ, RZ, -R29 ;  /* 0x000000ffff1dc224 */ /* 0x000fe200078e0a1d */
[C---:B------:R-:W-:Y:S01]  /*21a0*/  ISETP.GT.U32.AND P4, PT, R2.reuse, R32, PT ;  /* 0x000000200200720c */ /* 0x040fe20003f84070 */
[C---:B------:R-:W-:Y:S01]  /*21b0*/  IMAD R35, R2.reuse, R35, R39 ;  /* 0x0000002302237224 */ /* 0x040fe200078e0227 */
[----:B------:R-:W-:Y:S01]  /*21c0*/  ISETP.GT.U32.AND P6, PT, R2, R34, PT ;  /* 0x000000220200720c */ /* 0x000fe20003fc4070 */
[----:B------:R-:W-:-:S02]  /*21d0*/  IMAD.MOV R37, RZ, RZ, -R36 ;  /* 0x000000ffff257224 */ /* 0x000fc400078e0a24 */
[----:B------:R-:W-:Y:S01]  /*21e0*/  @!P0 IMAD.MOV R31, RZ, RZ, -R31 ;  /* 0x000000ffff1f8224 */ /* 0x000fe200078e0a1f */
[C---:B------:R-:W-:Y:S01]  /*21f0*/  ISETP.GT.U32.AND P0, PT, R2.reuse, R35, PT ;  /* 0x000000230200720c */ /* 0x040fe20003f04070 */
[----:B------:R-:W-:Y:S01]  /*2200*/  IMAD R36, R2, R37, R40 ;  /* 0x0000002502247224 */ /* 0x000fe200078e0228 */
[----:B------:R-:W-:Y:S01]  /*2210*/  IABS R40, R45 ;  /* 0x0000002d00287213 */ /* 0x000fe20000000000 */
[----:B------:R-:W-:-:S04]  /*2220*/  IMAD.HI.U32 R39, R3, R41, RZ ;  /* 0x0000002903277227 */ /* 0x000fc800078e00ff */
[----:B------:R-:W-:-:S04]  /*2230*/  IMAD.HI.U32 R37, R3, R40, RZ ;  /* 0x0000002803257227 */ /* 0x000fc800078e00ff */
[--C-:B------:R-:W-:Y:S01]  /*2240*/  @!P4 IMAD.IADD R32, R32, 0x1, -R2.reuse ;  /* 0x000000012020c824 */ /* 0x100fe200078e0a02 */
[C---:B------:R-:W-:Y:S01]  /*2250*/  ISETP.GT.U32.AND P4, PT, R2.reuse, R36, PT ;  /* 0x000000240200720c */ /* 0x040fe20003f84070 */
[----:B------:R-:W-:Y:S02]  /*2260*/  IMAD.MOV R37, RZ, RZ, -R37 ;  /* 0x000000ffff257224 */ /* 0x000fe400078e0a25 */
[----:B------:R-:W-:Y:S02]  /*2270*/  @!P0 IMAD.IADD R35, R35, 0x1, -R2 ;  /* 0x0000000123238824 */ /* 0x000fe400078e0a02 */
[C---:B------:R-:W-:Y:S02]  /*2280*/  IMAD R37, R2.reuse, R37, R40 ;  /* 0x0000002502257224 */ /* 0x040fe400078e0228 */
[----:B------:R-:W-:Y:S01]  /*2290*/  @!P3 IMAD.MOV R30, RZ, RZ, -R30 ;  /* 0x000000ffff1eb224 */ /* 0x000fe200078e0a1e */
[----:B------:R-:W-:Y:S01]  /*22a0*/  ISETP.GT.U32.AND P3, PT, R2, R33, PT ;  /* 0x000000210200720c */ /* 0x000fe20003f64070 */
[----:B------:R-:W-:Y:S01]  /*22b0*/  @!P6 IMAD.IADD R34, R34, 0x1, -R2 ;  /* 0x000000012222e824 */ /* 0x000fe200078e0a02 */
[C---:B------:R-:W-:Y:S01]  /*22c0*/  ISETP.GT.U32.AND P0, PT, R2.reuse, R35, PT ;  /* 0x000000230200720c */ /* 0x040fe20003f04070 */
[----:B------:R-:W-:Y:S01]  /*22d0*/  IMAD.MOV R39, RZ, RZ, -R39 ;  /* 0x000000ffff277224 */ /* 0x000fe200078e0a27 */
[----:B------:R-:W-:Y:S01]  /*22e0*/  ISETP.GT.U32.AND P6, PT, R2, R37, PT ;  /* 0x000000250200720c */ /* 0x000fe20003fc4070 */
[----:B------:R-:W-:-:S04]  /*22f0*/  IMAD.HI.U32 R40, R3, R42, RZ ;  /* 0x0000002a03287227 */ /* 0x000fc800078e00ff */
[----:B------:R-:W-:Y:S01]  /*2300*/  @!P4 IMAD.IADD R36, R36, 0x1, -R2 ;  /* 0x000000012424c824 */ /* 0x000fe200078e0a02 */
[----:B------:R-:W-:Y:S01]  /*2310*/  ISETP.GE.AND P4, PT, R43, RZ, PT ;  /* 0x000000ff2b00720c */ /* 0x000fe20003f86270 */
[C---:B------:R-:W-:Y:S01]  /*2320*/  IMAD R39, R2.reuse, R39, R41 ;  /* 0x0000002702277224 */ /* 0x040fe200078e0229 */
[----:B------:R-:W-:Y:S01]  /*2330*/  IABS R43, R59 ;  /* 0x0000003b002b7213 */ /* 0x000fe20000000000 */
[----:B------:R-:W-:Y:S02]  /*2340*/  IMAD.MOV R41, RZ, RZ, -R40 ;  /* 0x000000ffff297224 */ /* 0x000fe400078e0a28 */
[----:B------:R-:W-:Y:S01]  /*2350*/  @!P1 IMAD.MOV R32, RZ, RZ, -R32 ;  /* 0x000000ffff209224 */ /* 0x000fe200078e0a20 */
[C---:B------:R-:W-:Y:S01]  /*2360*/  ISETP.GT.U32.AND P1, PT, R2.reuse, R36, PT ;  /* 0x000000240200720c */ /* 0x040fe20003f24070 */
[----:B------:R-:W-:Y:S02]  /*2370*/  IMAD R40, R2, R41, R42 ;  /* 0x0000002902287224 */ /* 0x000fe400078e022a */
[--C-:B------:R-:W-:Y:S01]  /*2380*/  @!P3 IMAD.IADD R33, R33, 0x1, -R2.reuse ;  /* 0x000000012121b824 */ /* 0x100fe200078e0a02 */
[----:B------:R-:W-:Y:S01]  /*2390*/  ISETP.GE.AND P3, PT, R44, RZ, PT ;  /* 0x000000ff2c00720c */ /* 0x000fe20003f66270 */
[--C-:B------:R-:W-:Y:S01]  /*23a0*/  @!P0 IMAD.IADD R35, R35, 0x1, -R2.reuse ;  /* 0x0000000123238824 */ /* 0x100fe200078e0a02 */
[----:B------:R-:W-:Y:S01]  /*23b0*/  IABS R44, R57 ;  /* 0x00000039002c7213 */ /* 0x000fe20000000000 */
[----:B------:R-:W-:Y:S01]  /*23c0*/  @!P6 IMAD.IADD R37, R37, 0x1, -R2 ;  /* 0x000000012525e824 */ /* 0x000fe200078e0a02 */
[C---:B------:R-:W-:Y:S01]  /*23d0*/  ISETP.GT.U32.AND P0, PT, R2.reuse, R39, PT ;  /* 0x000000270200720c */ /* 0x040fe20003f04070 */
[----:B------:R-:W-:Y:S01]  /*23e0*/  @!P5 IMAD.MOV R33, RZ, RZ, -R33 ;  /* 0x000000ffff21d224 */ /* 0x000fe200078e0a21 */
[C---:B------:R-:W-:Y:S01]  /*23f0*/  ISETP.GT.U32.AND P6, PT, R2.reuse, R40, PT ;  /* 0x000000280200720c */ /* 0x040fe20003fc4070 */
[----:B------:R-:W-:Y:S01]  /*2400*/  IMAD.HI.U32 R42, R3, R44, RZ ;  /* 0x0000002c032a7227 */ /* 0x000fe200078e00ff */
[----:B------:R-:W-:-:S03]  /*2410*/  ISETP.GT.U32.AND P5, PT, R2, R37, PT ;  /* 0x000000250200720c */ /* 0x000fc60003fa4070 */
[----:B------:R-:W-:Y:S01]  /*2420*/  @!P1 IMAD.IADD R36, R36, 0x1, -R2 ;  /* 0x0000000124249824 */ /* 0x000fe200078e0a02 */
[----:B------:R-:W-:Y:S01]  /*2430*/  ISETP.GE.AND P1, PT, R45, RZ, PT ;  /* 0x000000ff2d00720c */ /* 0x000fe20003f26270 */
[----:B------:R-:W-:Y:S02]  /*2440*/  IMAD.MOV R45, RZ, RZ, -R42 ;  /* 0x000000ffff2d7224 */ /* 0x000fe400078e0a2a */
[----:B------:R-:W-:-:S04]  /*2450*/  IMAD.HI.U32 R41, R3, R43, RZ ;  /* 0x0000002b03297227 */ /* 0x000fc800078e00ff */
[----:B------:R-:W-:Y:S01]  /*2460*/  @!P0 IMAD.IADD R39, R39, 0x1, -R2 ;  /* 0x0000000127278824 */ /* 0x000fe200078e0a02 */
[----:B------:R-:W-:Y:S01]  /*2470*/  ISETP.GE.AND P0, PT, R65, RZ, PT ;  /* 0x000000ff4100720c */ /* 0x000fe20003f06270 */
[----:B------:R-:W-:Y:S01]  /*2480*/  IMAD R42, R2, R45, R44 ;  /* 0x0000002d022a7224 */ /* 0x000fe200078e022c */
[----:B------:R-:W-:Y:S01]  /*2490*/  IABS R45, R55 ;  /* 0x00000037002d7213 */ /* 0x000fe20000000000 */
[--C-:B------:R-:W-:Y:S01]  /*24a0*/  @!P6 IMAD.IADD R40, R40, 0x1, -R2.reuse ;  /* 0x000000012828e824 */ /* 0x100fe200078e0a02 */
[C---:B------:R-:W-:Y:S01]  /*24b0*/  ISETP.GT.U32.AND P6, PT, R2.reuse, R39, PT ;  /* 0x000000270200720c */ /* 0x040fe20003fc4070 */
[----:B------:R-:W-:Y:S01]  /*24c0*/  IMAD.MOV R41, RZ, RZ, -R41 ;  /* 0x000000ffff297224 */ /* 0x000fe200078e0a29 */
[----:B------:R-:W-:Y:S01]  /*24d0*/  IABS R65, R73 ;  /* 0x0000004900417213 */ /* 0x000fe20000000000 */
[----:B------:R-:W-:Y:S01]  /*24e0*/  @!P5 IMAD.IADD R37, R37, 0x1, -R2 ;  /* 0x000000012525d824 */ /* 0x000fe200078e0a02 */
[C---:B------:R-:W-:Y:S01]  /*24f0*/  ISETP.GT.U32.AND P5, PT, R2.reuse, R42, PT ;  /* 0x0000002a0200720c */ /* 0x040fe20003fa4070 */
[----:B------:R-:W-:Y:S01]  /*2500*/  @!P2 IMAD.MOV R34, RZ, RZ, -R34 ;  /* 0x000000ffff22a224 */ /* 0x000fe200078e0a22 */
[C---:B------:R-:W-:Y:S01]  /*2510*/  ISETP.GT.U32.AND P2, PT, R2.reuse, R40, PT ;  /* 0x000000280200720c */ /* 0x040fe20003f44070 */
[----:B------:R-:W-:-:S02]  /*2520*/  IMAD R41, R2, R41, R43 ;  /* 0x0000002902297224 */ /* 0x000fc400078e022b */
[----:B------:R-:W-:-:S04]  /*2530*/  IMAD.HI.U32 R43, R3, R46, RZ ;  /* 0x0000002e032b7227 */ /* 0x000fc800078e00ff */
[----:B------:R-:W-:Y:S02]  /*2540*/  IMAD.MOV R43, RZ, RZ, -R43 ;  /* 0x000000ffff2b7224 */ /* 0x000fe400078e0a2b */
[----:B------:R-:W-:-:S04]  /*2550*/  IMAD.HI.U32 R44, R3, R45, RZ ;  /* 0x0000002d032c7227 */ /* 0x000fc800078e00ff */
[----:B------:R-:W-:Y:S01]  /*2560*/  IMAD R43, R2, R43, R46 ;  /* 0x0000002b022b7224 */ /* 0x000fe200078e022e */
[----:B------:R-:W-:Y:S01]  /*2570*/  IABS R46, R53 ;  /* 0x00000035002e7213 */ /* 0x000fe20000000000 */
[--C-:B------:R-:W-:Y:S01]  /*2580*/  @!P6 IMAD.IADD R39, R39, 0x1, -R2.reuse ;  /* 0x000000012727e824 */ /* 0x100fe200078e0a02 */
[----:B------:R-:W-:Y:S01]  /*2590*/  ISETP.GE.AND P6, PT, R59, RZ, PT ;  /* 0x000000ff3b00720c */ /* 0x000fe20003fc6270 */
[--C-:B------:R-:W-:Y:S01]  /*25a0*/  @!P5 IMAD.IADD R42, R42, 0x1, -R2.reuse ;  /* 0x000000012a2ad824 */ /* 0x100fe200078e0a02 */
[----:B------:R-:W-:Y:S01]  /*25b0*/  ISETP.GE.AND P5, PT, R49, RZ, PT ;  /* 0x000000ff3100720c */ /* 0x000fe20003fa6270 */
[----:B------:R-:W-:Y:S01]  /*25c0*/  @!P3 IMAD.MOV R35, RZ, RZ, -R35 ;  /* 0x000000ffff23b224 */ /* 0x000fe200078e0a23 */
[----:B------:R-:W-:Y:S01]  /*25d0*/  ISETP.GT.U32.AND P3, PT, R2, R41, PT ;  /* 0x000000290200720c */ /* 0x000fe20003f64070 */
[----:B------:R-:W-:Y:S01]  /*25e0*/  @!P2 IMAD.IADD R40, R40, 0x1, -R2 ;  /* 0x000000012828a824 */ /* 0x000fe200078e0a02 */
[C---:B------:R-:W-:Y:S01]  /*25f0*/  ISETP.GT.U32.AND P2, PT, R2.reuse, R43, PT ;  /* 0x0000002b0200720c */ /* 0x040fe20003f44070 */
[----:B------:R-:W-:Y:S01]  /*2600*/  IMAD.MOV R44, RZ, RZ, -R44 ;  /* 0x000000ffff2c7224 */ /* 0x000fe200078e0a2c */
[----:B------:R-:W-:Y:S01]  /*2610*/  IABS R49, R51 ;  /* 0x0000003300317213 */ /* 0x000fe20000000000 */
[----:B------:R-:W-:Y:S01]  /*2620*/  @!P0 IMAD.MOV R39, RZ, RZ, -R39 ;  /* 0x000000ffff278224 */ /* 0x000fe200078e0a27 */
[C---:B------:R-:W-:Y:S01]  /*2630*/  ISETP.GT.U32.AND P0, PT, R2.reuse, R42, PT ;  /* 0x0000002a0200720c */ /* 0x040fe20003f04070 */
[----:B------:R-:W-:Y:S01]  /*2640*/  IMAD R44, R2, R44, R45 ;  /* 0x0000002c022c7224 */ /* 0x000fe200078e022d */
[----:B------:R-:W-:Y:S01]  /*2650*/  IABS R59, R61 ;  /* 0x0000003d003b7213 */ /* 0x000fe20000000000 */
[----:B------:R-:W-:-:S04]  /*2660*/  IMAD.HI.U32 R45, R3, R46, RZ ;  /* 0x0000002e032d7227 */ /* 0x000fc800078e00ff */
[----:B------:R-:W-:Y:S01]  /*2670*/  IMAD.MOV R45, RZ, RZ, -R45 ;  /* 0x000000ffff2d7224 */ /* 0x000fe200078e0a2d */
[----:B------:R-:W-:Y:S01]  /*2680*/  @!P3 IADD3 R41, PT, PT, R41, -R2, RZ ;  /* 0x800000022929b210 */ /* 0x000fe20007ffe0ff */
[----:B------:R-:W-:Y:S02]  /*2690*/  @!P2 IMAD.IADD R43, R43, 0x1, -R2 ;  /* 0x000000012b2ba824 */ /* 0x000fe400078e0a02 */
[C---:B------:R-:W-:Y:S01]  /*26a0*/  IMAD R45, R2.reuse, R45, R46 ;  /* 0x0000002d022d7224 */ /* 0x040fe200078e022e */
[----:B------:R-:W-:Y:S01]  /*26b0*/  ISETP.GT.U32.AND P3, PT, R2, R41, PT ;  /* 0x000000290200720c */ /* 0x000fe20003f64070 */
[----:B------:R-:W-:Y:S01]  /*26c0*/  @!P0 IMAD.IADD R42, R42, 0x1, -R2 ;  /* 0x000000012a2a8824 */ /* 0x000fe200078e0a02 */
[C---:B------:R-:W-:Y:S01]  /*26d0*/  ISETP.GT.U32.AND P2, PT, R2.reuse, R43, PT ;  /* 0x0000002b0200720c */ /* 0x040fe20003f44070 */
[----:B------:R-:W-:Y:S01]  /*26e0*/  IMAD.HI.U32 R46, R3, R49, RZ ;  /* 0x00000031032e7227 */ /* 0x000fe200078e00ff */
[----:B------:R-:W-:-:S03]  /*26f0*/  ISETP.GT.U32.AND P0, PT, R2, R45, PT ;  /* 0x0000002d0200720c */ /* 0x000fc60003f04070 */
[----:B------:R-:W-:Y:S02]  /*2700*/  IMAD.MOV R46, RZ, RZ, -R46 ;  /* 0x000000ffff2e7224 */ /* 0x000fe400078e0a2e */
[----:B------:R-:W-:Y:S01]  /*2710*/  @!P4 IMAD.MOV R36, RZ, RZ, -R36 ;  /* 0x000000ffff24c224 */ /* 0x000fe200078e0a24 */
[----:B------:R-:W-:Y:S01]  /*2720*/  ISETP.GE.AND P4, PT, R63, RZ, PT ;  /* 0x000000ff3f00720c */ /* 0x000fe20003f86270 */
[C---:B------:R-:W-:Y:S01]  /*2730*/  IMAD R49, R2.reuse, R46, R49 ;  /* 0x0000002e02317224 */ /* 0x040fe200078e0231 */
[----:B------:R-:W-:Y:S01]  /*2740*/  IABS R63, R80 ;  /* 0x00000050003f7213 */ /* 0x000fe20000000000 */
[--C-:B------:R-:W-:Y:S01]  /*2750*/  @!P3 IMAD.IADD R41, R41, 0x1, -R2.reuse ;  /* 0x000000012929b824 */ /* 0x100fe200078e0a02 */
[C---:B------:R-:W-:Y:S01]  /*2760*/  ISETP.GT.U32.AND P3, PT, R2.reuse, R44, PT ;  /* 0x0000002c0200720c */ /* 0x040fe20003f64070 */
[--C-:B------:R-:W-:Y:S01]  /*2770*/  @!P2 IMAD.IADD R43, R43, 0x1, -R2.reuse ;  /* 0x000000012b2ba824 */ /* 0x100fe200078e0a02 */
[----:B------:R-:W-:Y:S01]  /*2780*/  ISETP.GE.AND P2, PT, R51, RZ, PT ;  /* 0x000000ff3300720c */ /* 0x000fe20003f46270 */
[----:B------:R-:W-:Y:S01]  /*2790*/  @!P0 IMAD.IADD R45, R45, 0x1, -R2 ;  /* 0x000000012d2d8824 */ /* 0x000fe200078e0a02 */
[----:B------:R-:W-:Y:S01]  /*27a0*/  IABS R51, R48 ;  /* 0x0000003000337213 */ /* 0x000fe20000000000 */
[----:B------:R-:W-:Y:S01]  /*27b0*/  @!P5 IMAD.MOV R43, RZ, RZ, -R43 ;  /* 0x000000ffff2bd224 */ /* 0x000fe200078e0a2b */
[C---:B------:R-:W-:Y:S01]  /*27c0*/  ISETP.GT.U32.AND P5, PT, R2.reuse, R49, PT ;  /* 0x000000310200720c */ /* 0x040fe20003fa4070 */
[----:B------:R-:W-:Y:S01]  /*27d0*/  @!P6 IMAD.MOV R41, RZ, RZ, -R41 ;  /* 0x000000ffff29e224 */ /* 0x000fe200078e0a29 */
[----:B------:R-:W-:Y:S01]  /*27e0*/  ISETP.GT.U32.AND P0, PT, R2, R45, PT ;  /* 0x0000002d0200720c */ /* 0x000fe20003f04070 */
[----:B------:R-:W-:Y:S01]  /*27f0*/  @!P1 IMAD.MOV R37, RZ, RZ, -R37 ;  /* 0x000000ffff259224 */ /* 0x000fe200078e0a25 */
[----:B------:R-:W-:Y:S01]  /*2800*/  ISETP.GE.AND P6, PT, R53, RZ, PT ;  /* 0x000000ff3500720c */ /* 0x000fe20003fc6270 */
[----:B------:R-:W-:Y:S01]  /*2810*/  @!P4 IMAD.MOV R40, RZ, RZ, -R40 ;  /* 0x000000ffff28c224 */ /* 0x000fe200078e0a28 */
[----:B------:R-:W-:Y:S01]  /*2820*/  ISETP.GE.AND P1, PT, R57, RZ, PT ;  /* 0x000000ff3900720c */ /* 0x000fe20003f26270 */
[----:B------:R-:W-:Y:S01]  /*2830*/  @!P3 IMAD.IADD R44, R44, 0x1, -R2 ;  /* 0x000000012c2cb824 */ /* 0x000fe200078e0a02 */
[----:B------:R-:W-:Y:S01]  /*2840*/  ISETP.GE.AND P4, PT, R55, RZ, PT ;  /* 0x000000ff3700720c */ /* 0x000fe20003f86270 */
[----:B------:R-:W-:Y:S01]  /*2850*/  IMAD.HI.U32 R46, R3, R51, RZ ;  /* 0x00000033032e7227 */ /* 0x000fe200078e00ff */
[----:B------:R-:W-:-:S02]  /*2860*/  IABS R53, R52 ;  /* 0x0000003400357213 */ /* 0x000fc40000000000 */
[C---:B------:R-:W-:Y:S01]  /*2870*/  ISETP.GT.U32.AND P3, PT, R2.reuse, R44, PT ;  /* 0x0000002c0200720c */ /* 0x040fe20003f64070 */
[----:B------:R-:W-:Y:S01]  /*2880*/  IMAD.MOV R46, RZ, RZ, -R46 ;  /* 0x000000ffff2e7224 */ /* 0x000fe200078e0a2e */
[----:B------:R-:W-:Y:S01]  /*2890*/  @!P5 IADD3 R49, PT, PT, R49, -R2, RZ ;  /* 0x800000023131d210 */ /* 0x000fe20007ffe0ff */
[----:B------:R-:W-:Y:S01]  /*28a0*/  @!P0 IMAD.IADD R45, R45, 0x1, -R2 ;  /* 0x000000012d2d8824 */ /* 0x000fe200078e0a02 */
[----:B------:R-:W-:Y:S01]  /*28b0*/  IABS R55, R50 ;  /* 0x0000003200377213 */ /* 0x000fe20000000000 */
[----:B------:R-:W-:Y:S01]  /*28c0*/  IMAD R51, R2, R46, R51 ;  /* 0x0000002e02337224 */ /* 0x000fe200078e0233 */
[----:B------:R-:W-:Y:S01]  /*28d0*/  ISETP.GE.AND P5, PT, R38, RZ, PT ;  /* 0x000000ff2600720c */ /* 0x000fe20003fa6270 */
[----:B------:R-:W-:Y:S01]  /*28e0*/  @!P6 IMAD.MOV R45, RZ, RZ, -R45 ;  /* 0x000000ffff2de224 */ /* 0x000fe200078e0a2d */
[----:B------:R-:W-:Y:S01]  /*28f0*/  ISETP.GT.U32.AND P6, PT, R2, R49, PT ;  /* 0x000000310200720c */ /* 0x000fe20003fc4070 */
[----:B------:R-:W-:Y:S01]  /*2900*/  @!P1 IMAD.MOV R42, RZ, RZ, -R42 ;  /* 0x000000ffff2a9224 */ /* 0x000fe200078e0a2a */
[----:B------:R-:W-:Y:S01]  /*2910*/  ISETP.GE.AND P1, PT, R48, RZ, PT ;  /* 0x000000ff3000720c */ /* 0x000fe20003f26270 */
[----:B------:R-:W-:Y:S01]  /*2920*/  IMAD.HI.U32 R48, R3, R53, RZ ;  /* 0x0000003503307227 */ /* 0x000fe200078e00ff */
[----:B------:R-:W-:-:S02]  /*2930*/  IABS R57, R38 ;  /* 0x0000002600397213 */ /* 0x000fc40000000000 */
[----:B------:R-:W-:Y:S01]  /*2940*/  ISETP.GE.AND P0, PT, R50, RZ, PT ;  /* 0x000000ff3200720c */ /* 0x000fe20003f06270 */
[----:B------:R-:W-:Y:S01]  /*2950*/  @!P3 IMAD.IADD R44, R44, 0x1, -R2 ;  /* 0x000000012c2cb824 */ /* 0x000fe200078e0a02 */
[----:B------:R-:W-:Y:S01]  /*2960*/  ISETP.GE.AND P3, PT, R52, RZ, PT ;  /* 0x000000ff3400720c */ /* 0x000fe20003f66270 */
[----:B------:R-:W-:-:S04]  /*2970*/  IMAD.HI.U32 R46, R3, R55, RZ ;  /* 0x00000037032e7227 */ /* 0x000fc800078e00ff */
[----:B------:R-:W-:Y:S02]  /*2980*/  IMAD.MOV R48, RZ, RZ, -R48 ;  /* 0x000000ffff307224 */ /* 0x000fe400078e0a30 */
[----:B------:R-:W-:Y:S01]  /*2990*/  @!P4 IMAD.MOV R44, RZ, RZ, -R44 ;  /* 0x000000ffff2cc224 */ /* 0x000fe200078e0a2c */
[C---:B------:R-:W-:Y:S01]  /*29a0*/  ISETP.GT.U32.AND P4, PT, R2.reuse, R51, PT ;  /* 0x000000330200720c */ /* 0x040fe20003f84070 */
[----:B------:R-:W-:Y:S02]  /*29b0*/  IMAD.MOV R46, RZ, RZ, -R46 ;  /* 0x000000ffff2e7224 */ /* 0x000fe400078e0a2e */
[----:B------:R-:W-:Y:S02]  /*29c0*/  @!P6 IMAD.IADD R49, R49, 0x1, -R2 ;  /* 0x000000013131e824 */ /* 0x000fe400078e0a02 */
[C---:B------:R-:W-:Y:S02]  /*29d0*/  IMAD R53, R2.reuse, R48, R53 ;  /* 0x0000003002357224 */ /* 0x040fe400078e0235 */
[----:B------:R-:W-:-:S02]  /*29e0*/  IMAD R55, R2, R46, R55 ;  /* 0x0000002e02377224 */ /* 0x000fc400078e0237 */
[----:B------:R-:W-:Y:S01]  /*29f0*/  IMAD.MOV.U32 R38, RZ, RZ, R49 ;  /* 0x000000ffff267224 */ /* 0x000fe200078e0031 */
[----:B------:R-:W-:Y:S01]  /*2a00*/  ISETP.GT.U32.AND P6, PT, R2, R53, PT ;  /* 0x000000350200720c */ /* 0x000fe20003fc4070 */
[----:B------:R-:W-:-:S04]  /*2a10*/  IMAD.HI.U32 R46, R3, R57, RZ ;  /* 0x00000039032e7227 */ /* 0x000fc800078e00ff */
[----:B------:R-:W-:Y:S01]  /*2a20*/  @!P2 IMAD.MOV R38, RZ, RZ, -R38 ;  /* 0x000000ffff26a224 */ /* 0x000fe200078e0a26 */
[----:B------:R-:W-:Y:S01]  /*2a30*/  ISETP.GT.U32.AND P2, PT, R2, R55, PT ;  /* 0x000000370200720c */ /* 0x000fe20003f44070 */
[----:B------:R-:W-:Y:S02]  /*2a40*/  @!P4 IMAD.IADD R51, R51, 0x1, -R2 ;  /* 0x000000013333c824 */ /* 0x000fe400078e0a02 */
[----:B------:R-:W-:-:S03]  /*2a50*/  IMAD.HI.U32 R48, R3, R59, RZ ;  /* 0x0000003b03307227 */ /* 0x000fc600078e00ff */
[----:B------:R-:W-:Y:S01]  /*2a60*/  ISETP.GT.U32.AND P4, PT, R2, R51, PT ;  /* 0x000000330200720c */ /* 0x000fe20003f84070 */
[----:B------:R-:W-:Y:S02]  /*2a70*/  @!P6 IMAD.IADD R53, R53, 0x1, -R2 ;  /* 0x000000013535e824 */ /* 0x000fe400078e0a02 */
[----:B------:R-:W-:-:S03]  /*2a80*/  IMAD.HI.U32 R50, R3, R63, RZ ;  /* 0x0000003f03327227 */ /* 0x000fc600078e00ff */
[C---:B------:R-:W-:Y:S01]  /*2a90*/  ISETP.GT.U32.AND P6, PT, R2.reuse, R53, PT ;  /* 0x000000350200720c */ /* 0x040fe20003fc4070 */
[----:B------:R-:W-:Y:S02]  /*2aa0*/  @!P2 IMAD.IADD R55, R55, 0x1, -R2 ;  /* 0x000000013737a824 */ /* 0x000fe400078e0a02 */
[----:B------:R-:W-:Y:S02]  /*2ab0*/  IMAD.MOV R46, RZ, RZ, -R46 ;  /* 0x000000ffff2e7224 */ /* 0x000fe400078e0a2e */
[----:B------:R-:W-:Y:S01]  /*2ac0*/  IMAD.MOV R48, RZ, RZ, -R48 ;  /* 0x000000ffff307224 */ /* 0x000fe200078e0a30 */
[C---:B------:R-:W-:Y:S01]  /*2ad0*/  ISETP.GT.U32.AND P2, PT, R2.reuse, R55, PT ;  /* 0x000000370200720c */ /* 0x040fe20003f44070 */
[----:B------:R-:W-:Y:S02]  /*2ae0*/  IMAD.MOV R50, RZ, RZ, -R50 ;  /* 0x000000ffff327224 */ /* 0x000fe400078e0a32 */
[----:B------:R-:W-:Y:S01]  /*2af0*/  @!P4 IMAD.IADD R51, R51, 0x1, -R2 ;  /* 0x000000013333c824 */ /* 0x000fe200078e0a02 */
[----:B------:R-:W-:Y:S01]  /*2b00*/  ISETP.GE.AND P4, PT, R61, RZ, PT ;  /* 0x000000ff3d00720c */ /* 0x000fe20003f86270 */
[----:B------:R-:W-:-:S02]  /*2b10*/  IMAD R49, R2, R46, R57 ;  /* 0x0000002e02317224 */ /* 0x000fc400078e0239 */
[C---:B------:R-:W-:Y:S02]  /*2b20*/  IMAD R57, R2.reuse, R48, R59 ;  /* 0x0000003002397224 */ /* 0x040fe400078e023b */
[C---:B------:R-:W-:Y:S01]  /*2b30*/  IMAD R59, R2.reuse, R50, R63 ;  /* 0x00000032023b7224 */ /* 0x040fe200078e023f */
[----:B------:R-:W-:Y:S01]  /*2b40*/  IABS R63, R71 ;  /* 0x00000047003f7213 */ /* 0x000fe20000000000 */
[----:B------:R-:W-:Y:S01]  /*2b50*/  @!P1 IMAD.MOV R51, RZ, RZ, -R51 ;  /* 0x000000ffff339224 */ /* 0x000fe200078e0a33 */
[C---:B------:R-:W-:Y:S01]  /*2b60*/  ISETP.GT.U32.AND P1, PT, R2.reuse, R49, PT ;  /* 0x000000310200720c */ /* 0x040fe20003f24070 */
[--C-:B------:R-:W-:Y:S01]  /*2b70*/  @!P6 IMAD.IADD R53, R53, 0x1, -R2.reuse ;  /* 0x000000013535e824 */ /* 0x100fe200078e0a02 */
[C---:B------:R-:W-:Y:S01]  /*2b80*/  ISETP.GT.U32.AND P6, PT, R2.reuse, R57, PT ;  /* 0x000000390200720c */ /* 0x040fe20003fc4070 */
[----:B------:R-:W-:Y:S01]  /*2b90*/  @!P2 IMAD.IADD R55, R55, 0x1, -R2 ;  /* 0x000000013737a824 */ /* 0x000fe200078e0a02 */
[----:B------:R-:W-:Y:S01]  /*2ba0*/  ISETP.GT.U32.AND P2, PT, R2, R59, PT ;  /* 0x0000003b0200720c */ /* 0x000fe20003f44070 */
[----:B------:R-:W-:-:S04]  /*2bb0*/  IMAD.HI.U32 R46, R3, R63, RZ ;  /* 0x0000003f032e7227 */ /* 0x000fc800078e00ff */
[----:B------:R-:W-:-:S04]  /*2bc0*/  IMAD.HI.U32 R52, R3, R65, RZ ;  /* 0x0000004103347227 */ /* 0x000fc800078e00ff */
[----:B------:R-:W-:Y:S02]  /*2bd0*/  IMAD.MOV R46, RZ, RZ, -R46 ;  /* 0x000000ffff2e7224 */ /* 0x000fe400078e0a2e */
[----:B------:R-:W-:Y:S02]  /*2be0*/  IMAD.MOV R52, RZ, RZ, -R52 ;  /* 0x000000ffff347224 */ /* 0x000fe400078e0a34 */
[C---:B------:R-:W-:Y:S02]  /*2bf0*/  IMAD R63, R2.reuse, R46, R63 ;  /* 0x0000002e023f7224 */ /* 0x040fe400078e023f */
[C---:B------:R-:W-:Y:S01]  /*2c00*/  IMAD R61, R2.reuse, R52, R65 ;  /* 0x00000034023d7224 */ /* 0x040fe200078e0241 */
[----:B------:R-:W-:Y:S01]  /*2c10*/  IABS R65, R79 ;  /* 0x0000004f00417213 */ /* 0x000fe20000000000 */
[--C-:B------:R-:W-:Y:S02]  /*2c20*/  @!P1 IMAD.IADD R49, R49, 0x1, -R2.reuse ;  /* 0x0000000131319824 */ /* 0x100fe400078e0a02 */
[--C-:B------:R-:W-:Y:S01]  /*2c30*/  @!P6 IMAD.IADD R57, R57, 0x1, -R2.reuse ;  /* 0x000000013939e824 */ /* 0x100fe200078e0a02 */
[C---:B------:R-:W-:Y:S01]  /*2c40*/  ISETP.GT.U32.AND P6, PT, R2.reuse, R63, PT ;  /* 0x0000003f0200720c */ /* 0x040fe20003fc4070 */
[----:B------:R-:W-:Y:S01]  /*2c50*/  @!P2 IMAD.IADD R59, R59, 0x1, -R2 ;  /* 0x000000013b3ba824 */ /* 0x000fe200078e0a02 */
[C---:B------:R-:W-:Y:S01]  /*2c60*/  ISETP.GT.U32.AND P1, PT, R2.reuse, R61, PT ;  /* 0x0000003d0200720c */ /* 0x040fe20003f24070 */
[----:B------:R-:W-:Y:S01]  /*2c70*/  IMAD.HI.U32 R48, R3, R65, RZ ;  /* 0x0000004103307227 */ /* 0x000fe200078e00ff */
[----:B------:R-:W-:-:S03]  /*2c80*/  ISETP.GT.U32.AND P2, PT, R2, R49, PT ;  /* 0x000000310200720c */ /* 0x000fc60003f44070 */
[----:B------:R-:W-:Y:S02]  /*2c90*/  IMAD.MOV R48, RZ, RZ, -R48 ;  /* 0x000000ffff307224 */ /* 0x000fe400078e0a30 */
[----:B------:R-:W-:-:S04]  /*2ca0*/  IMAD.HI.U32 R50, R3, R67, RZ ;  /* 0x0000004303327227 */ /* 0x000fc800078e00ff */
[C---:B------:R-:W-:Y:S02]  /*2cb0*/  IMAD R65, R2.reuse, R48, R65 ;  /* 0x0000003002417224 */ /* 0x040fe400078e0241 */
[--C-:B------:R-:W-:Y:S01]  /*2cc0*/  @!P6 IMAD.IADD R63, R63, 0x1, -R2.reuse ;  /* 0x000000013f3fe824 */ /* 0x100fe200078e0a02 */
[----:B------:R-:W-:Y:S01]  /*2cd0*/  @!P1 IADD3 R61, PT, PT, R61, -R2, RZ ;  /* 0x800000023d3d9210 */ /* 0x000fe20007ffe0ff */
[----:B------:R-:W-:Y:S01]  /*2ce0*/  @!P2 IMAD.IADD R49, R49, 0x1, -R2 ;  /* 0x000000013131a824 */ /* 0x000fe200078e0a02 */
[C---:B------:R-:W-:Y:S01]  /*2cf0*/  ISETP.GT.U32.AND P2, PT, R2.reuse, R65, PT ;  /* 0x000000410200720c */ /* 0x040fe20003f44070 */
[----:B------:R-:W-:Y:S01]  /*2d00*/  IMAD.HI.U32 R52, R3, R69, RZ ;  /* 0x0000004503347227 */ /* 0x000fe200078e00ff */
[C---:B------:R-:W-:Y:S02]  /*2d10*/  ISETP.GT.U32.AND P6, PT, R2.reuse, R61, PT ;  /* 0x0000003d0200720c */ /* 0x040fe40003fc4070 */
[C---:B------:R-:W-:Y:S01]  /*2d20*/  ISETP.GT.U32.AND P1, PT, R2.reuse, R57, PT ;  /* 0x000000390200720c */ /* 0x040fe20003f24070 */
[----:B------:R-:W-:Y:S01]  /*2d30*/  @!P0 IMAD.MOV R55, RZ, RZ, -R55 ;  /* 0x000000ffff378224 */ /* 0x000fe200078e0a37 */
[----:B------:R-:W-:Y:S01]  /*2d40*/  ISETP.GT.U32.AND P0, PT, R2, R63, PT ;  /* 0x0000003f0200720c */ /* 0x000fe20003f04070 */
[----:B------:R-:W-:-:S02]  /*2d50*/  IMAD.MOV R50, RZ, RZ, -R50 ;  /* 0x000000ffff327224 */ /* 0x000fc400078e0a32 */
[----:B------:R-:W-:Y:S02]  /*2d60*/  IMAD.MOV R52, RZ, RZ, -R52 ;  /* 0x000000ffff347224 */ /* 0x000fe400078e0a34 */
[C---:B------:R-:W-:Y:S01]  /*2d70*/  IMAD R67, R2.reuse, R50, R67 ;  /* 0x0000003202437224 */ /* 0x040fe200078e0243 */
[----:B------:R-:W-:Y:S01]  /*2d80*/  IABS R50, R78 ;  /* 0x0000004e00327213 */ /* 0x000fe20000000000 */
[----:B------:R-:W-:Y:S01]  /*2d90*/  IMAD R69, R2, R52, R69 ;  /* 0x0000003402457224 */ /* 0x000fe200078e0245 */
[----:B------:R-:W-:Y:S01]  /*2da0*/  IABS R52, R75 ;  /* 0x0000004b00347213 */ /* 0x000fe20000000000 */
[----:B------:R-:W-:Y:S01]  /*2db0*/  @!P2 IMAD.IADD R65, R65, 0x1, -R2 ;  /* 0x000000014141a824 */ /* 0x000fe200078e0a02 */
[----:B------:R-:W-:Y:S01]  /*2dc0*/  ISETP.GE.AND P2, PT, R71, RZ, PT ;  /* 0x000000ff4700720c */ /* 0x000fe20003f46270 */
[----:B------:R-:W-:-:S04]  /*2dd0*/  IMAD.HI.U32 R46, R3, R50, RZ ;  /* 0x00000032032e7227 */ /* 0x000fc800078e00ff */
[----:B------:R-:W-:-:S04]  /*2de0*/  IMAD.HI.U32 R48, R3, R52, RZ ;  /* 0x0000003403307227 */ /* 0x000fc800078e00ff */
[--C-:B------:R-:W-:Y:S01]  /*2df0*/  @!P6 IMAD.IADD R61, R61, 0x1, -R2.reuse ;  /* 0x000000013d3de824 */ /* 0x100fe200078e0a02 */
[C---:B------:R-:W-:Y:S01]  /*2e00*/  ISETP.GT.U32.AND P6, PT, R2.reuse, R69, PT ;  /* 0x000000450200720c */ /* 0x040fe20003fc4070 */
[----:B------:R-:W-:Y:S01]  /*2e10*/  @!P0 IMAD.IADD R63, R63, 0x1, -R2 ;  /* 0x000000013f3f8824 */ /* 0x000fe200078e0a02 */
[----:B------:R-:W-:Y:S01]  /*2e20*/  ISETP.GE.AND P0, PT, R73, RZ, PT ;  /* 0x000000ff4900720c */ /* 0x000fe20003f06270 */
[----:B------:R-:W-:Y:S02]  /*2e30*/  IMAD.MOV R73, RZ, RZ, -R46 ;  /* 0x000000ffff497224 */ /* 0x000fe400078e0a2e */
[----:B------:R-:W-:Y:S01]  /*2e40*/  IMAD.MOV R81, RZ, RZ, -R48 ;  /* 0x000000ffff517224 */ /* 0x000fe200078e0a30 */
[----:B------:R-:W-:Y:S01]  /*2e50*/  IABS R48, R74 ;  /* 0x0000004a00307213 */ /* 0x000fe20000000000 */
[----:B------:R-:W-:Y:S01]  /*2e60*/  @!P3 IMAD.MOV R53, RZ, RZ, -R53 ;  /* 0x000000ffff35b224 */ /* 0x000fe200078e0a35 */
[C---:B------:R-:W-:Y:S01]  /*2e70*/  ISETP.GT.U32.AND P3, PT, R2.reuse, R59, PT ;  /* 0x0000003b0200720c */ /* 0x040fe20003f64070 */
[----:B------:R-:W-:-:S02]  /*2e80*/  IMAD R71, R2, R73, R50 ;  /* 0x0000004902477224 */ /* 0x000fc400078e0232 */
[C---:B------:R-:W-:Y:S01]  /*2e90*/  IMAD R73, R2.reuse, R81, R52 ;  /* 0x0000005102497224 */ /* 0x040fe200078e0234 */
[----:B------:R-:W-:Y:S01]  /*2ea0*/  IABS R81, R72 ;  /* 0x0000004800517213 */ /* 0x000fe20000000000 */
[----:B------:R-:W-:Y:S02]  /*2eb0*/  @!P2 IMAD.MOV R63, RZ, RZ, -R63 ;  /* 0x000000ffff3fa224 */ /* 0x000fe400078e0a3f */
[--C-:B------:R-:W-:Y:S01]  /*2ec0*/  @!P6 IMAD.IADD R69, R69, 0x1, -R2.reuse ;  /* 0x000000014545e824 */ /* 0x100fe200078e0a02 */
[C---:B------:R-:W-:Y:S01]  /*2ed0*/  ISETP.GT.U32.AND P2, PT, R2.reuse, R73, PT ;  /* 0x000000490200720c */ /* 0x040fe20003f44070 */
[----:B------:R-:W-:Y:S01]  /*2ee0*/  @!P1 IMAD.IADD R57, R57, 0x1, -R2 ;  /* 0x0000000139399824 */ /* 0x000fe200078e0a02 */
[C---:B------:R-:W-:Y:S01]  /*2ef0*/  ISETP.GT.U32.AND P1, PT, R2.reuse, R67, PT ;  /* 0x000000430200720c */ /* 0x040fe20003f24070 */
[----:B------:R-:W-:Y:S01]  /*2f00*/  IMAD.HI.U32 R46, R3, R48, RZ ;  /* 0x00000030032e7227 */ /* 0x000fe200078e00ff */
[----:B------:R-:W-:-:S03]  /*2f10*/  ISETP.GT.U32.AND P6, PT, R2, R69, PT ;  /* 0x000000450200720c */ /* 0x000fc60003fc4070 */
[--C-:B------:R-:W-:Y:S01]  /*2f20*/  @!P3 IMAD.IADD R59, R59, 0x1, -R2.reuse ;  /* 0x000000013b3bb824 */ /* 0x100fe200078e0a02 */
[----:B------:R-:W-:Y:S01]  /*2f30*/  ISETP.GE.AND P3, PT, R80, RZ, PT ;  /* 0x000000ff5000720c */ /* 0x000fe20003f66270 */
[----:B------:R-:W-:Y:S01]  /*2f40*/  @!P5 IMAD.MOV R49, RZ, RZ, -R49 ;  /* 0x000000ffff31d224 */ /* 0x000fe200078e0a31 */
[C---:B------:R-:W-:Y:S01]  /*2f50*/  ISETP.GT.U32.AND P5, PT, R2.reuse, R65, PT ;  /* 0x000000410200720c */ /* 0x040fe20003fa4070 */
[----:B------:R-:W-:Y:S02]  /*2f60*/  @!P4 IMAD.MOV R57, RZ, RZ, -R57 ;  /* 0x000000ffff39c224 */ /* 0x000fe400078e0a39 */
[----:B------:R-:W-:Y:S01]  /*2f70*/  @!P2 IADD3 R73, PT, PT, R73, -R2, RZ ;  /* 0x800000024949a210 */ /* 0x000fe20007ffe0ff */
[----:B------:R-:W-:Y:S01]  /*2f80*/  @!P0 IMAD.MOV R61, RZ, RZ, -R61 ;  /* 0x000000ffff3d8224 */ /* 0x000fe200078e0a3d */
[----:B------:R-:W-:Y:S01]  /*2f90*/  ISETP.GE.AND P0, PT, R77, RZ, PT ;  /* 0x000000ff4d00720c */ /* 0x000fe20003f06270 */
[--C-:B------:R-:W-:Y:S01]  /*2fa0*/  @!P1 IMAD.IADD R67, R67, 0x1, -R2.reuse ;  /* 0x0000000143439824 */ /* 0x100fe200078e0a02 */
[C---:B------:R-:W-:Y:S01]  /*2fb0*/  ISETP.GT.U32.AND P2, PT, R2.reuse, R73, PT ;  /* 0x000000490200720c */ /* 0x040fe20003f44070 */
[----:B------:R-:W-:Y:S01]  /*2fc0*/  @!P6 IMAD.IADD R69, R69, 0x1, -R2 ;  /* 0x000000014545e824 */ /* 0x000fe200078e0a02 */
[----:B------:R-:W-:Y:S01]  /*2fd0*/  ISETP.GE.AND P6, PT, R75, RZ, PT ;  /* 0x000000ff4b00720c */ /* 0x000fe20003fc6270 */
[----:B------:R-:W-:Y:S01]  /*2fe0*/  IMAD.MOV R75, RZ, RZ, -R46 ;  /* 0x000000ffff4b7224 */ /* 0x000fe200078e0a2e */
[----:B------:R-:W-:Y:S01]  /*2ff0*/  ISETP.GE.AND P1, PT, R79, RZ, PT ;  /* 0x000000ff4f00720c */ /* 0x000fe20003f26270 */
[----:B------:R-:W-:Y:S01]  /*3000*/  @!P3 IMAD.MOV R59, RZ, RZ, -R59 ;  /* 0x000000ffff3bb224 */ /* 0x000fe200078e0a3b */
[C---:B------:R-:W-:Y:S01]  /*3010*/  ISETP.GT.U32.AND P3, PT, R2.reuse, R71, PT ;  /* 0x000000470200720c */ /* 0x040fe20003f64070 */
[C---:B------:R-:W-:Y:S01]  /*3020*/  IMAD R75, R2.reuse, R75, R48 ;  /* 0x0000004b024b7224 */ /* 0x040fe200078e0230 */
[----:B------:R-:W-:Y:S01]  /*3030*/  ISETP.GT.U32.AND P4, PT, R2, R67, PT ;  /* 0x000000430200720c */ /* 0x000fe20003f84070 */
[----:B------:R-:W-:Y:S01]  /*3040*/  @!P5 IMAD.IADD R65, R65, 0x1, -R2 ;  /* 0x000000014141d824 */ /* 0x000fe200078e0a02 */
[----:B------:R-:W-:Y:S01]  /*3050*/  ISETP.GE.AND P5, PT, R76, RZ, PT ;  /* 0x000000ff4c00720c */ /* 0x000fe20003fa6270 */
[----:B------:R-:W-:Y:S01]  /*3060*/  IMAD.HI.U32 R46, R3, R81, RZ ;  /* 0x00000051032e7227 */ /* 0x000fe200078e00ff */
[----:B------:R-:W-:-:S02]  /*3070*/  IABS R77, R12 ;  /* 0x0000000c004d7213 */ /* 0x000fc40000000000 */
[----:B------:R-:W-:Y:S01]  /*3080*/  IABS R79, R13 ;  /* 0x0000000d004f7213 */ /* 0x000fe20000000000 */
[--C-:B------:R-:W-:Y:S01]  /*3090*/  @!P2 IMAD.IADD R73, R73, 0x1, -R2.reuse ;  /* 0x000000014949a824 */ /* 0x100fe200078e0a02 */
[----:B------:R-:W-:Y:S01]  /*30a0*/  ISETP.GT.U32.AND P2, PT, R2, R75, PT ;  /* 0x0000004b0200720c */ /* 0x000fe20003f44070 */
[----:B------:R-:W-:Y:S02]  /*30b0*/  @!P1 IMAD.MOV R65, RZ, RZ, -R65 ;  /* 0x000000ffff419224 */ /* 0x000fe400078e0a41 */
[--C-:B------:R-:W-:Y:S01]  /*30c0*/  @!P3 IMAD.IADD R71, R71, 0x1, -R2.reuse ;  /* 0x000000014747b824 */ /* 0x100fe200078e0a02 */
[----:B------:R-:W-:Y:S01]  /*30d0*/  ISETP.GE.AND P3, PT, R74, RZ, PT ;  /* 0x000000ff4a00720c */ /* 0x000fe20003f66270 */
[----:B------:R-:W-:Y:S01]  /*30e0*/  @!P4 IMAD.IADD R67, R67, 0x1, -R2 ;  /* 0x000000014343c824 */ /* 0x000fe200078e0a02 */
[----:B------:R-:W-:Y:S01]  /*30f0*/  ISETP.GE.AND P4, PT, R78, RZ, PT ;  /* 0x000000ff4e00720c */ /* 0x000fe20003f86270 */
[----:B------:R-:W-:Y:S01]  /*3100*/  @!P5 IMAD.MOV R69, RZ, RZ, -R69 ;  /* 0x000000ffff45d224 */ /* 0x000fe200078e0a45 */
[----:B------:R-:W-:Y:S01]  /*3110*/  ISETP.GT.U32.AND P1, PT, R2, R71, PT ;  /* 0x000000470200720c */ /* 0x000fe20003f24070 */
[----:B------:R-:W-:Y:S01]  /*3120*/  @!P0 IMAD.MOV R67, RZ, RZ, -R67 ;  /* 0x000000ffff438224 */ /* 0x000fe200078e0a43 */
[----:B------:R-:W-:Y:S01]  /*3130*/  ISETP.GE.AND P0, PT, R14, RZ, PT ;  /* 0x000000ff0e00720c */ /* 0x000fe20003f06270 */
[----:B------:R-:W-:Y:S01]  /*3140*/  IMAD.MOV R46, RZ, RZ, -R46 ;  /* 0x000000ffff2e7224 */ /* 0x000fe200078e0a2e */
[----:B------:R-:W-:Y:S01]  /*3150*/  IABS R14, R14 ;  /* 0x0000000e000e7213 */ /* 0x000fe20000000000 */
[----:B------:R-:W-:Y:S01]  /*3160*/  @!P2 IMAD.IADD R75, R75, 0x1, -R2 ;  /* 0x000000014b4ba824 */ /* 0x000fe200078e0a02 */
[----:B------:R-:W-:Y:S01]  /*3170*/  ISETP.GE.AND P5, PT, R12, RZ, PT ;  /* 0x000000ff0c00720c */ /* 0x000fe20003fa6270 */
[C---:B------:R-:W-:Y:S01]  /*3180*/  IMAD R81, R2.reuse, R46, R81 ;  /* 0x0000002e02517224 */ /* 0x040fe200078e0251 */
[----:B------:R-:W-:Y:S01]  /*3190*/  @!P6 IADD3 R73, PT, PT, -R73, RZ, RZ ;  /* 0x000000ff4949e210 */ /* 0x000fe20007ffe1ff */
[----:B------:R-:W-:Y:S01]  /*31a0*/  IMAD.HI.U32 R12, R3, R14, RZ ;  /* 0x0000000e030c7227 */ /* 0x000fe200078e00ff */
[----:B------:R-:W-:-:S03]  /*31b0*/  ISETP.GT.U32.AND P2, PT, R2, R75, PT ;  /* 0x0000004b0200720c */ /* 0x000fc60003f44070 */
[----:B------:R-:W-:Y:S01]  /*31c0*/  @!P1 IMAD.IADD R71, R71, 0x1, -R2 ;  /* 0x0000000147479824 */ /* 0x000fe200078e0a02 */
[----:B------:R-:W-:Y:S01]  /*31d0*/  ISETP.GE.AND P1, PT, R13, RZ, PT ;  /* 0x000000ff0d00720c */ /* 0x000fe20003f26270 */
[----:B------:R-:W-:Y:S02]  /*31e0*/  IMAD.MOV R13, RZ, RZ, -R12 ;  /* 0x000000ffff0d7224 */ /* 0x000fe400078e0a0c */
[----:B------:R-:W-:-:S04]  /*31f0*/  IMAD.HI.U32 R12, R3, R77, RZ ;  /* 0x0000004d030c7227 */ /* 0x000fc800078e00ff */
[C---:B------:R-:W-:Y:S02]  /*3200*/  IMAD R13, R2.reuse, R13, R14 ;  /* 0x0000000d020d7224 */ /* 0x040fe400078e020e */
[----:B------:R-:W-:Y:S02]  /*3210*/  @!P2 IMAD.IADD R75, R75, 0x1, -R2 ;  /* 0x000000014b4ba824 */ /* 0x000fe400078e0a02 */
[----:B------:R-:W-:Y:S01]  /*3220*/  IMAD.MOV R12, RZ, RZ, -R12 ;  /* 0x000000ffff0c7224 */ /* 0x000fe200078e0a0c */
[----:B------:R-:W-:Y:S01]  /*3230*/  ISETP.GT.U32.AND P2, PT, R2, R13, PT ;  /* 0x0000000d0200720c */ /* 0x000fe20003f44070 */
[----:B------:R-:W-:-:S04]  /*3240*/  IMAD.HI.U32 R14, R3, R79, RZ ;  /* 0x0000004f030e7227 */ /* 0x000fc800078e00ff */
[----:B------:R-:W-:Y:S02]  /*3250*/  IMAD R77, R2, R12, R77 ;  /* 0x0000000c024d7224 */ /* 0x000fe400078e024d */
[----:B------:R-:W-:Y:S02]  /*3260*/  IMAD.MOV R14, RZ, RZ, -R14 ;  /* 0x000000ffff0e7224 */ /* 0x000fe400078e0a0e */
[----:B------:R-:W-:-:S04]  /*3270*/  IMAD.HI.U32 R12, R3, R85, RZ ;  /* 0x00000055030c7227 */ /* 0x000fc800078e00ff */
[----:B------:R-:W-:Y:S01]  /*3280*/  @!P2 IMAD.IADD R13, R13, 0x1, -R2 ;  /* 0x000000010d0da824 */ /* 0x000fe200078e0a02 */
[C---:B------:R-:W-:Y:S01]  /*3290*/  ISETP.GT.U32.AND P2, PT, R2.reuse, R77, PT ;  /* 0x0000004d0200720c */ /* 0x040fe20003f44070 */
[C---:B------:R-:W-:Y:S02]  /*32a0*/  IMAD R79, R2.reuse, R14, R79 ;  /* 0x0000000e024f7224 */ /* 0x040fe400078e024f */
[----:B------:R-:W-:Y:S01]  /*32b0*/  @!P4 IMAD.MOV R71, RZ, RZ, -R71 ;  /* 0x000000ffff47c224 */ /* 0x000fe200078e0a47 */
[C---:B------:R-:W-:Y:S01]  /*32c0*/  ISETP.GT.U32.AND P4, PT, R2.reuse, R13, PT ;  /* 0x0000000d0200720c */ /* 0x040fe20003f84070 */
[----:B------:R-:W-:Y:S01]  /*32d0*/  IMAD.MOV R46, RZ, RZ, -R12 ;  /* 0x000000ffff2e7224 */ /* 0x000fe200078e0a0c */
[----:B------:R-:W-:Y:S01]  /*32e0*/  ISETP.GT.U32.AND P6, PT, R2, R79, PT ;  /* 0x0000004f0200720c */ /* 0x000fe20003fc4070 */
[----:B------:R-:W-:-:S04]  /*32f0*/  IMAD.HI.U32 R48, R3, R83, RZ ;  /* 0x0000005303307227 */ /* 0x000fc800078e00ff */
[----:B------:R-:W-:-:S04]  /*3300*/  IMAD.HI.U32 R12, R3, R87, RZ ;  /* 0x00000057030c7227 */ /* 0x000fc800078e00ff */
[----:B------:R-:W-:Y:S02]  /*3310*/  @!P2 IMAD.IADD R77, R77, 0x1, -R2 ;  /* 0x000000014d4da824 */ /* 0x000fe400078e0a02 */
[----:B------:R-:W-:Y:S02]  /*3320*/  IMAD.MOV R48, RZ, RZ, -R48 ;  /* 0x000000ffff307224 */ /* 0x000fe400078e0a30 */
[C---:B------:R-:W-:Y:S01]  /*3330*/  IMAD R85, R2.reuse, R46, R85 ;  /* 0x0000002e02557224 */ /* 0x040fe200078e0255 */
[C---:B------:R-:W-:Y:S01]  /*3340*/  ISETP.GT.U32.AND P2, PT, R2.reuse, R77, PT ;  /* 0x0000004d0200720c */ /* 0x040fe20003f44070 */
[----:B------:R-:W-:Y:S02]  /*3350*/  IMAD.MOV R12, RZ, RZ, -R12 ;  /* 0x000000ffff0c7224 */ /* 0x000fe400078e0a0c */
[C---:B------:R-:W-:Y:S02]  /*3360*/  IMAD R83, R2.reuse, R48, R83 ;  /* 0x0000003002537224 */ /* 0x040fe400078e0253 */
[----:B------:R-:W-:-:S02]  /*3370*/  IMAD R87, R2, R12, R87 ;  /* 0x0000000c02577224 */ /* 0x000fc400078e0257 */
[----:B------:R-:W-:Y:S01]  /*3380*/  @!P3 IMAD.MOV R75, RZ, RZ, -R75 ;  /* 0x000000ffff4bb224 */ /* 0x000fe200078e0a4b */
[----:B------:R-:W-:Y:S01]  /*3390*/  ISETP.GT.U32.AND P3, PT, R2, R81, PT ;  /* 0x000000510200720c */ /* 0x000fe20003f64070 */
[----:B------:R-:W-:-:S04]  /*33a0*/  IMAD.HI.U32 R14, R3, R89, RZ ;  /* 0x00000059030e7227 */ /* 0x000fc800078e00ff */
[--C-:B------:R-:W-:Y:S01]  /*33b0*/  @!P2 IMAD.IADD R77, R77, 0x1, -R2.reuse ;  /* 0x000000014d4da824 */ /* 0x100fe200078e0a02 */
[C---:B------:R-:W-:Y:S01]  /*33c0*/  ISETP.GT.U32.AND P2, PT, R2.reuse, R85, PT ;  /* 0x000000550200720c */ /* 0x040fe20003f44070 */
[--C-:B------:R-:W-:Y:S01]  /*33d0*/  @!P4 IMAD.IADD R13, R13, 0x1, -R2.reuse ;  /* 0x000000010d0dc824 */ /* 0x100fe200078e0a02 */
[C---:B------:R-:W-:Y:S01]  /*33e0*/  ISETP.GT.U32.AND P4, PT, R2.reuse, R83, PT ;  /* 0x000000530200720c */ /* 0x040fe20003f84070 */
[----:B------:R-:W-:Y:S01]  /*33f0*/  @!P6 IMAD.IADD R79, R79, 0x1, -R2 ;  /* 0x000000014f4fe824 */ /* 0x000fe200078e0a02 */
[C---:B------:R-:W-:Y:S01]  /*3400*/  ISETP.GT.U32.AND P6, PT, R2.reuse, R87, PT ;  /* 0x000000570200720c */ /* 0x040fe20003fc4070 */
[----:B------:R-:W-:Y:S02]  /*3410*/  IMAD.MOV R14, RZ, RZ, -R14 ;  /* 0x000000ffff0e7224 */ /* 0x000fe400078e0a0e */
[----:B------:R-:W-:Y:S02]  /*3420*/  @!P3 IMAD.IADD R81, R81, 0x1, -R2 ;  /* 0x000000015151b824 */ /* 0x000fe400078e0a02 */
[----:B------:R-:W-:-:S02]  /*3430*/  IMAD R89, R2, R14, R89 ;  /* 0x0000000e02597224 */ /* 0x000fc400078e0259 */
[----:B------:R-:W-:-:S03]  /*3440*/  IMAD.HI.U32 R46, R3, R91, RZ ;  /* 0x0000005b032e7227 */ /* 0x000fc600078e00ff */
[C---:B------:R-:W-:Y:S01]  /*3450*/  ISETP.GT.U32.AND P3, PT, R2.reuse, R89, PT ;  /* 0x000000590200720c */ /* 0x040fe20003f64070 */
[--C-:B------:R-:W-:Y:S01]  /*3460*/  @!P2 IMAD.IADD R85, R85, 0x1, -R2.reuse ;  /* 0x000000015555a824 */ /* 0x100fe200078e0a02 */
[C---:B------:R-:W-:Y:S01]  /*3470*/  ISETP.GT.U32.AND P2, PT, R2.reuse, R81, PT ;  /* 0x000000510200720c */ /* 0x040fe20003f44070 */
[--C-:B------:R-:W-:Y:S01]  /*3480*/  @!P4 IMAD.IADD R83, R83, 0x1, -R2.reuse ;  /* 0x000000015353c824 */ /* 0x100fe200078e0a02 */
[C---:B------:R-:W-:Y:S01]  /*3490*/  ISETP.GT.U32.AND P4, PT, R2.reuse, R79, PT ;  /* 0x0000004f0200720c */ /* 0x040fe20003f84070 */
[----:B------:R-:W-:Y:S01]  /*34a0*/  @!P6 IMAD.IADD R87, R87, 0x1, -R2 ;  /* 0x000000015757e824 */ /* 0x000fe200078e0a02 */
[----:B------:R-:W-:Y:S01]  /*34b0*/  ISETP.GT.U32.AND P6, PT, R2, R85, PT ;  /* 0x000000550200720c */ /* 0x000fe20003fc4070 */
[----:B------:R-:W-:-:S04]  /*34c0*/  IMAD.HI.U32 R48, R3, R93, RZ ;  /* 0x0000005d03307227 */ /* 0x000fc800078e00ff */
[----:B------:R-:W-:-:S04]  /*34d0*/  IMAD.HI.U32 R14, R3, R97, RZ ;  /* 0x00000061030e7227 */ /* 0x000fc800078e00ff */
[----:B------:R-:W-:-:S04]  /*34e0*/  IMAD.HI.U32 R12, R3, R95, RZ ;  /* 0x0000005f030c7227 */ /* 0x000fc800078e00ff */
[----:B------:R-:W-:Y:S02]  /*34f0*/  IMAD.MOV R46, RZ, RZ, -R46 ;  /* 0x000000ffff2e7224 */ /* 0x000fe400078e0a2e */
[----:B------:R-:W-:Y:S02]  /*3500*/  IMAD.MOV R48, RZ, RZ, -R48 ;  /* 0x000000ffff307224 */ /* 0x000fe400078e0a30 */
[----:B------:R-:W-:Y:S02]  /*3510*/  IMAD.MOV R14, RZ, RZ, -R14 ;  /* 0x000000ffff0e7224 */ /* 0x000fe400078e0a0e */
[----:B------:R-:W-:Y:S02]  /*3520*/  IMAD.MOV R12, RZ, RZ, -R12 ;  /* 0x000000ffff0c7224 */ /* 0x000fe400078e0a0c */
[C---:B------:R-:W-:Y:S02]  /*3530*/  IMAD R91, R2.reuse, R46, R91 ;  /* 0x0000002e025b7224 */ /* 0x040fe400078e025b */
[----:B------:R-:W-:-:S02]  /*3540*/  IMAD R93, R2, R48, R93 ;  /* 0x00000030025d7224 */ /* 0x000fc400078e025d */
[C---:B------:R-:W-:Y:S01]  /*3550*/  IMAD R97, R2.reuse, R14, R97 ;  /* 0x0000000e02617224 */ /* 0x040fe200078e0261 */
[----:B------:R-:W-:Y:S01]  /*3560*/  IABS R14, R0 ;  /* 0x00000000000e7213 */ /* 0x000fe20000000000 */
[----:B------:R-:W-:Y:S01]  /*3570*/  @!P0 IMAD.MOV R13, RZ, RZ, -R13 ;  /* 0x000000ffff0d8224 */ /* 0x000fe200078e0a0d */
[C---:B------:R-:W-:Y:S01]  /*3580*/  ISETP.GT.U32.AND P0, PT, R2.reuse, R83, PT ;  /* 0x000000530200720c */ /* 0x040fe20003f04070 */
[----:B------:R-:W-:Y:S01]  /*3590*/  @!P3 IMAD.IADD R89, R89, 0x1, -R2 ;  /* 0x000000015959b824 */ /* 0x000fe200078e0a02 */
[C---:B------:R-:W-:Y:S01]  /*35a0*/  ISETP.GT.U32.AND P3, PT, R2.reuse, R87, PT ;  /* 0x000000570200720c */ /* 0x040fe20003f64070 */
[----:B------:R-:W-:Y:S02]  /*35b0*/  IMAD R95, R2, R12, R95 ;  /* 0x0000000c025f7224 */ /* 0x000fe400078e025f */
[----:B------:R-:W-:-:S04]  /*35c0*/  IMAD.HI.U32 R12, R3, R99, RZ ;  /* 0x00000063030c7227 */ /* 0x000fc800078e00ff */
[----:B------:R-:W-:Y:S01]  /*35d0*/  @!P5 IMAD.MOV R77, RZ, RZ, -R77 ;  /* 0x000000ffff4dd224 */ /* 0x000fe200078e0a4d */
[C---:B------:R-:W-:Y:S01]  /*35e0*/  ISETP.GT.U32.AND P5, PT, R2.reuse, R89, PT ;  /* 0x000000590200720c */ /* 0x040fe20003fa4070 */
[--C-:B------:R-:W-:Y:S01]  /*35f0*/  @!P4 IMAD.IADD R79, R79, 0x1, -R2.reuse ;  /* 0x000000014f4fc824 */ /* 0x100fe200078e0a02 */
[C---:B------:R-:W-:Y:S01]  /*3600*/  ISETP.GT.U32.AND P4, PT, R2.reuse, R91, PT ;  /* 0x0000005b0200720c */ /* 0x040fe20003f84070 */
[--C-:B------:R-:W-:Y:S01]  /*3610*/  @!P2 IMAD.IADD R81, R81, 0x1, -R2.reuse ;  /* 0x000000015151a824 */ /* 0x100fe200078e0a02 */
[C---:B------:R-:W-:Y:S01]  /*3620*/  ISETP.GT.U32.AND P2, PT, R2.reuse, R93, PT ;  /* 0x0000005d0200720c */ /* 0x040fe20003f44070 */
[----:B------:R-:W-:Y:S01]  /*3630*/  @!P6 IMAD.IADD R85, R85, 0x1, -R2 ;  /* 0x000000015555e824 */ /* 0x000fe200078e0a02 */
[----:B------:R-:W-:Y:S01]  /*3640*/  ISETP.GT.U32.AND P6, PT, R2, R97, PT ;  /* 0x000000610200720c */ /* 0x000fe20003fc4070 */
[----:B------:R-:W-:Y:S02]  /*3650*/  IMAD.MOV R12, RZ, RZ, -R12 ;  /* 0x000000ffff0c7224 */ /* 0x000fe400078e0a0c */
[----:B------:R-:W-:-:S04]  /*3660*/  IMAD.HI.U32 R3, R3, R14, RZ ;  /* 0x0000000e03037227 */ /* 0x000fc800078e00ff */
[C---:B------:R-:W-:Y:S02]  /*3670*/  IMAD R99, R2.reuse, R12, R99 ;  /* 0x0000000c02637224 */ /* 0x040fe400078e0263 */
[----:B------:R-:W-:Y:S02]  /*3680*/  IMAD.MOV R3, RZ, RZ, -R3 ;  /* 0x000000ffff037224 */ /* 0x000fe400078e0a03 */
[--C-:B------:R-:W-:Y:S01]  /*3690*/  @!P0 IMAD.IADD R83, R83, 0x1, -R2.reuse ;  /* 0x0000000153538824 */ /* 0x100fe200078e0a02 */
[C---:B------:R-:W-:Y:S01]  /*36a0*/  ISETP.GT.U32.AND P0, PT, R2.reuse, R95, PT ;  /* 0x0000005f0200720c */ /* 0x040fe20003f04070 */
[----:B------:R-:W-:Y:S01]  /*36b0*/  @!P3 IMAD.IADD R87, R87, 0x1, -R2 ;  /* 0x000000015757b824 */ /* 0x000fe200078e0a02 */
[C---:B------:R-:W-:Y:S01]  /*36c0*/  ISETP.GT.U32.AND P3, PT, R2.reuse, R99, PT ;  /* 0x000000630200720c */ /* 0x040fe20003f64070 */
[----:B------:R-:W-:Y:S02]  /*36d0*/  IMAD R3, R2, R3, R14 ;  /* 0x0000000302037224 */ /* 0x000fe400078e020e */
[--C-:B------:R-:W-:Y:S01]  /*36e0*/  @!P5 IMAD.IADD R89, R89, 0x1, -R2.reuse ;  /* 0x000000015959d824 */ /* 0x100fe200078e0a02 */
[----:B------:R-:W-:Y:S01]  /*36f0*/  ISETP.GE.AND P5, PT, R72, RZ, PT ;  /* 0x000000ff4800720c */ /* 0x000fe20003fa6270 */
[--C-:B------:R-:W-:Y:S01]  /*3700*/  @!P4 IMAD.IADD R91, R91, 0x1, -R2.reuse ;  /* 0x000000015b5bc824 */ /* 0x100fe200078e0a02 */
[----:B------:R-:W-:Y:S01]  /*3710*/  ISETP.GE.AND P4, PT, R70, RZ, PT ;  /* 0x000000ff4600720c */ /* 0x000fe20003f86270 */
[--C-:B------:R-:W-:Y:S01]  /*3720*/  @!P2 IMAD.IADD R93, R93, 0x1, -R2.reuse ;  /* 0x000000015d5da824 */ /* 0x100fe200078e0a02 */
[----:B------:R-:W-:Y:S01]  /*3730*/  ISETP.GE.AND P2, PT, R66, RZ, PT ;  /* 0x000000ff4200720c */ /* 0x000fe20003f46270 */
[--C-:B------:R-:W-:Y:S01]  /*3740*/  @!P6 IMAD.IADD R97, R97, 0x1, -R2.reuse ;  /* 0x000000016161e824 */ /* 0x100fe200078e0a02 */
[----:B------:R-:W-:Y:S01]  /*3750*/  ISETP.GT.U32.AND P6, PT, R2, R3, PT ;  /* 0x000000030200720c */ /* 0x000fe20003fc4070 */
[----:B------:R-:W-:Y:S01]  /*3760*/  @!P1 IMAD.MOV R79, RZ, RZ, -R79 ;  /* 0x000000ffff4f9224 */ /* 0x000fe200078e0a4f */
[----:B------:R-:W-:Y:S01]  /*3770*/  @!P0 IADD3 R95, PT, PT, R95, -R2, RZ ;  /* 0x800000025f5f8210 */ /* 0x000fe20007ffe0ff */
[----:B------:R-:W-:Y:S01]  /*3780*/  @!P3 IMAD.IADD R99, R99, 0x1, -R2 ;  /* 0x000000016363b824 */ /* 0x000fe200078e0a02 */
[----:B------:R-:W-:-:S02]  /*3790*/  ISETP.GE.AND P0, PT, R68, RZ, PT ;  /* 0x000000ff4400720c */ /* 0x000fc40003f06270 */
[C---:B------:R-:W-:Y:S01]  /*37a0*/  ISETP.GT.U32.AND P1, PT, R2.reuse, R91, PT ;  /* 0x0000005b0200720c */ /* 0x040fe20003f24070 */
[----:B------:R-:W-:Y:S01]  /*37b0*/  @!P5 IMAD.MOV R81, RZ, RZ, -R81 ;  /* 0x000000ffff51d224 */ /* 0x000fe200078e0a51 */
[C---:B------:R-:W-:Y:S01]  /*37c0*/  ISETP.GT.U32.AND P3, PT, R2.reuse, R93, PT ;  /* 0x0000005d0200720c */ /* 0x040fe20003f64070 */
[----:B------:R-:W-:Y:S01]  /*37d0*/  @!P4 IMAD.MOV R83, RZ, RZ, -R83 ;  /* 0x000000ffff53c224 */ /* 0x000fe200078e0a53 */
[C---:B------:R-:W-:Y:S01]  /*37e0*/  ISETP.GT.U32.AND P4, PT, R2.reuse, R95, PT ;  /* 0x0000005f0200720c */ /* 0x040fe20003f84070 */
[----:B------:R-:W-:Y:S01]  /*37f0*/  @!P2 IMAD.MOV R85, RZ, RZ, -R85 ;  /* 0x000000ffff55a224 */ /* 0x000fe200078e0a55 */
[C---:B------:R-:W-:Y:S01]  /*3800*/  ISETP.GT.U32.AND P5, PT, R2.reuse, R97, PT ;  /* 0x000000610200720c */ /* 0x040fe20003fa4070 */
[--C-:B------:R-:W-:Y:S01]  /*3810*/  @!P6 IMAD.IADD R3, R3, 0x1, -R2.reuse ;  /* 0x000000010303e824 */ /* 0x100fe200078e0a02 */
[----:B------:R-:W-:Y:S02]  /*3820*/  ISETP.GT.U32.AND P2, PT, R2, R99, PT ;  /* 0x000000630200720c */ /* 0x000fe40003f44070 */
[----:B------:R-:W-:Y:S01]  /*3830*/  ISETP.GE.AND P6, PT, R60, RZ, PT ;  /* 0x000000ff3c00720c */ /* 0x000fe20003fc6270 */
[----:B------:R-:W-:Y:S01]  /*3840*/  @!P0 IMAD.MOV R87, RZ, RZ, -R87 ;  /* 0x000000ffff578224 */ /* 0x000fe200078e0a57 */
[----:B------:R-:W-:Y:S01]  /*3850*/  ISETP.GT.U32.AND P0, PT, R2, R3, PT ;  /* 0x000000030200720c */ /* 0x000fe20003f04070 */
[--C-:B------:R-:W-:Y:S01]  /*3860*/  @!P1 IMAD.IADD R91, R91, 0x1, -R2.reuse ;  /* 0x000000015b5b9824 */ /* 0x100fe200078e0a02 */
[----:B------:R-:W-:Y:S01]  /*3870*/  ISETP.GE.AND P1, PT, R64, RZ, PT ;  /* 0x000000ff4000720c */ /* 0x000fe20003f26270 */
        /* <DEDUP_REMOVED lines=8> */
[----:B------:R-:W-:Y:S01]  /*3900*/  @!P6 IMAD.MOV R89, RZ, RZ, -R89 ;  /* 0x000000ffff59e224 */ /* 0x000fe200078e0a59 */
[----:B------:R-:W-:Y:S01]  /*3910*/  ISETP.GE.AND P6, PT, R0, RZ, PT ;  /* 0x000000ff0000720c */ /* 0x000fe20003fc6270 */
[----:B------:R-:W-:Y:S01]  /*3920*/  @!P0 IMAD.IADD R3, R3, 0x1, -R2 ;  /* 0x0000000103038824 */ /* 0x000fe200078e0a02 */
[----:B------:R-:W-:Y:S01]  /*3930*/  LOP3.LUT R2, RZ, R47, RZ, 0x33, !PT ;  /* 0x0000002fff027212 */ /* 0x000fe200078e33ff */
[----:B------:R-:W-:Y:S01]  /*3940*/  @!P1 IMAD.MOV R91, RZ, RZ, -R91 ;  /* 0x000000ffff5b9224 */ /* 0x000fe200078e0a5b */
[----:B------:R-:W-:Y:S01]  /*3950*/  ISETP.NE.AND P0, PT, R47, RZ, PT ;  /* 0x000000ff2f00720c */ /* 0x000fe20003f05270 */
[----:B------:R-:W-:-:S02]  /*3960*/  @!P3 IMAD.MOV R93, RZ, RZ, -R93 ;  /* 0x000000ffff5db224 */ /* 0x000fc400078e0a5d */
[----:B------:R-:W-:Y:S01]  /*3970*/  @!P4 IMAD.MOV R95, RZ, RZ, -R95 ;  /* 0x000000ffff5fc224 */ /* 0x000fe200078e0a5f */
[C---:B------:R-:W-:Y:S01]  /*3980*/  SEL R5, R2.reuse, R5, !P0 ;  /* 0x0000000502057207 */ /* 0x040fe20004000000 */
[----:B------:R-:W-:Y:S01]  /*3990*/  @!P5 IMAD.MOV R97, RZ, RZ, -R97 ;  /* 0x000000ffff61d224 */ /* 0x000fe200078e0a61 */
[C---:B------:R-:W-:Y:S01]  /*39a0*/  SEL R6, R2.reuse, R6, !P0 ;  /* 0x0000000602067207 */ /* 0x040fe20004000000 */
[----:B------:R-:W-:Y:S01]  /*39b0*/  @!P2 IMAD.MOV R99, RZ, RZ, -R99 ;  /* 0x000000ffff63a224 */ /* 0x000fe200078e0a63 */
[C---:B------:R-:W-:Y:S01]  /*39c0*/  SEL R7, R2.reuse, R7, !P0 ;  /* 0x0000000702077207 */ /* 0x040fe20004000000 */
[----:B------:R-:W-:Y:S01]  /*39d0*/  @!P6 IMAD.MOV R3, RZ, RZ, -R3 ;  /* 0x000000ffff03e224 */ /* 0x000fe200078e0a03 */
[----:B------:R-:W-:Y:S01]  /*39e0*/  SEL R10, R2, R10, !P0 ;  /* 0x0000000a020a7207 */ /* 0x000fe20004000000 */
[----:B------:R-:W-:Y:S01]  /*39f0*/  IMAD R46, R6, UR7, RZ ;  /* 0x00000007062e7c24 */ /* 0x000fe2000f8e02ff */
[C---:B------:R-:W-:Y:S01]  /*3a00*/  SEL R11, R2.reuse, R11, !P0 ;  /* 0x0000000b020b7207 */ /* 0x040fe20004000000 */
[----:B------:R-:W-:Y:S01]  /*3a10*/  IMAD R47, R7, UR7, RZ ;  /* 0x00000007072f7c24 */ /* 0x000fe2000f8e02ff */
[----:B------:R-:W-:Y:S01]  /*3a20*/  SEL R15, R2, R15, !P0 ;  /* 0x0000000f020f7207 */ /* 0x000fe20004000000 */
[----:B------:R-:W-:Y:S01]  /*3a30*/  IMAD R140, R10, UR7, RZ ;  /* 0x000000070a8c7c24 */ /* 0x000fe2000f8e02ff */
[C---:B------:R-:W-:Y:S01]  /*3a40*/  SEL R16, R2.reuse, R16, !P0 ;  /* 0x0000001002107207 */ /* 0x040fe20004000000 */
[----:B------:R-:W-:Y:S01]  /*3a50*/  IMAD R11, R11, UR7, RZ ;  /* 0x000000070b0b7c24 */ /* 0x000fe2000f8e02ff */
[C---:B------:R-:W-:Y:S01]  /*3a60*/  SEL R17, R2.reuse, R17, !P0 ;  /* 0x0000001102117207 */ /* 0x040fe20004000000 */
[----:B------:R-:W-:Y:S01]  /*3a70*/  IMAD R14, R5, UR7, RZ ;  /* 0x00000007050e7c24 */ /* 0x000fe2000f8e02ff */
[C---:B------:R-:W-:Y:S01]  /*3a80*/  SEL R18, R2.reuse, R18, !P0 ;  /* 0x0000001202127207 */ /* 0x040fe20004000000 */
[----:B------:R-:W-:Y:S01]  /*3a90*/  IMAD R15, R15, UR7, RZ ;  /* 0x000000070f0f7c24 */ /* 0x000fe2000f8e02ff */
[----:B------:R-:W-:Y:S01]  /*3aa0*/  SEL R19, R2, R19, !P0 ;  /* 0x0000001302137207 */ /* 0x000fe20004000000 */
[----:B------:R-:W-:Y:S01]  /*3ab0*/  IMAD R143, R16, UR7, RZ ;  /* 0x00000007108f7c24 */ /* 0x000fe2000f8e02ff */
        /* <DEDUP_REMOVED lines=108> */
[----:B------:R-:W0:Y:S01]  /*4180*/  LDC.64 R2, c[0x0][0x388] ;  /* 0x0000e200ff027b82 */ /* 0x000e220000000a00 */
[----:B------:R-:W-:Y:S01]  /*4190*/  IMAD R97, R97, UR7, RZ ;  /* 0x0000000761617c24 */ /* 0x000fe2000f8e02ff */
[----:B---3--:R-:W-:Y:S01]  /*41a0*/  LEA R237, P0, R236, UR8, 0x1 ;  /* 0x00000008eced7c11 */ /* 0x008fe2000f8008ff */
[----:B------:R-:W-:-:S02]  /*41b0*/  IMAD R190, R12, UR7, RZ ;  /* 0x000000070cbe7c24 */ /* 0x000fc4000f8e02ff */
[----:B------:R-:W-:Y:S01]  /*41c0*/  IMAD R99, R99, UR7, RZ ;  /* 0x0000000763637c24 */ /* 0x000fe2000f8e02ff */
[----:B------:R-:W1:Y:S01]  /*41d0*/  LDCU UR7, c[0x0][0x3ac] ;  /* 0x00007580ff0777ac */ /* 0x000e620008000800 */
[----:B------:R-:W-:Y:S01]  /*41e0*/  LEA.HI.X.SX32 R236, R236, UR9, 0x1, P0 ;  /* 0x00000009ecec7c11 */ /* 0x000fe200080f0eff */
[----:B------:R-:W-:Y:S01]  /*41f0*/  UIMAD UR9, UR6, 0x3b, URZ ;  /* 0x0000003b060978a4 */ /* 0x000fe2000f8e02ff */
[CC--:B0-----:R-:W-:Y:S02]  /*4200*/  LEA R6, P4, R47.reuse, R2.reuse, 0x1 ;  /* 0x000000022f067211 */ /* 0x0c1fe400078808ff */
[-C--:B------:R-:W-:Y:S02]  /*4210*/  LEA R7, P5, R140, R2.reuse, 0x1 ;  /* 0x000000028c077211 */ /* 0x080fe400078a08ff */
[----:B------:R-:W-:Y:S02]  /*4220*/  LEA.HI.X.SX32 R27, R47, R3, 0x1, P4 ;  /* 0x000000032f1b7211 */ /* 0x000fe400020f0eff */
[----:B------:R-:W-:-:S02]  /*4230*/  LEA R19, P4, R145, R2, 0x1 ;  /* 0x0000000291137211 */ /* 0x000fc400078808ff */
[----:B------:R-:W-:Y:S02]  /*4240*/  LEA.HI.X.SX32 R140, R140, R3, 0x1, P5 ;  /* 0x000000038c8c7211 */ /* 0x000fe400028f0eff */
[-C--:B------:R-:W-:Y:S02]  /*4250*/  LEA R23, P6, R11, R2.reuse, 0x1 ;  /* 0x000000020b177211 */ /* 0x080fe400078c08ff */
[-C--:B------:R-:W-:Y:S02]  /*4260*/  LEA R18, P5, R146, R2.reuse, 0x1 ;  /* 0x0000000292127211 */ /* 0x080fe400078a08ff */
[-C--:B------:R-:W-:Y:S02]  /*4270*/  LEA R4, P2, R14, R2.reuse, 0x1 ;  /* 0x000000020e047211 */ /* 0x080fe400078408ff */
[-C--:B------:R-:W-:Y:S02]  /*4280*/  LEA R22, P1, R15, R2.reuse, 0x1 ;  /* 0x000000020f167211 */ /* 0x080fe400078208ff */
[----:B------:R-:W-:-:S02]  /*4290*/  LEA R5, P3, R46, R2, 0x1 ;  /* 0x000000022e057211 */ /* 0x000fc400078608ff */
[-C--:B------:R-:W-:Y:S02]  /*42a0*/  LEA.HI.X.SX32 R145, R145, R3.reuse, 0x1, P4 ;  /* 0x0000000391917211 */ /* 0x080fe400020f0eff */
[-C--:B------:R-:W-:Y:S02]  /*42b0*/  LEA.HI.X.SX32 R141, R11, R3.reuse, 0x1, P6 ;  /* 0x000000030b8d7211 */ /* 0x080fe400030f0eff */
[-C--:B------:R-:W-:Y:S02]  /*42c0*/  LEA R13, P4, R24, R2.reuse, 0x1 ;  /* 0x00000002180d7211 */ /* 0x080fe400078808ff */
[-C--:B------:R-:W-:Y:S02]  /*42d0*/  LEA.HI.X.SX32 R146, R146, R3.reuse, 0x1, P5 ;  /* 0x0000000392927211 */ /* 0x080fe400028f0eff */
[----:B------:R-:W-:Y:S02]  /*42e0*/  LEA.HI.X.SX32 R10, R14, R3, 0x1, P2 ;  /* 0x000000030e0a7211 */ /* 0x000fe400010f0eff */
[----:B------:R-:W-:-:S02]  /*42f0*/  LEA R17, P6, R147, R2, 0x1 ;  /* 0x0000000293117211 */ /* 0x000fc400078c08ff */
[-C--:B------:R-:W-:Y:S02]  /*4300*/  LEA.HI.X.SX32 R142, R15, R3.reuse, 0x1, P1 ;  /* 0x000000030f8e7211 */ /* 0x080fe400008f0eff */
[-C--:B------:R-:W-:Y:S02]  /*4310*/  LEA R12, P5, R25, R2.reuse, 0x1 ;  /* 0x00000002190c7211 */ /* 0x080fe400078a08ff */
[-C--:B------:R-:W-:Y:S02]  /*4320*/  LEA R21, P2, R143, R2.reuse, 0x1 ;  /* 0x000000028f157211 */ /* 0x080fe400078408ff */
[----:B------:R-:W-:Y:S02]  /*4330*/  LEA.HI.X.SX32 R26, R46, R3, 0x1, P3 ;  /* 0x000000032e1a7211 */ /* 0x000fe400018f0eff */
        /* <DEDUP_REMOVED lines=30> */
[----:B------:R-:W-:Y:S01]  /*4520*/  LEA.HI.X.SX32 R155, R28, R3, 0x1, P2 ;  /* 0x000000031c9b7211 */ /* 0x000fe200010f0eff */
[----:B------:R0:W-:Y:S01]  /*4530*/  STL [R1+0x3c], R25 ;  /* 0x00003c1901007387 */ /* 0x0001e20000100800 */
[----:B------:R-:W-:-:S02]  /*4540*/  LEA R209, P6, R39, R2, 0x1 ;  /* 0x0000000227d17211 */ /* 0x000fc400078c08ff */
[-C--:B------:R-:W-:Y:S02]  /*4550*/  LEA.HI.X.SX32 R160, R33, R3.reuse, 0x1, P1 ;  /* 0x0000000321a07211 */ /* 0x080fe400008f0eff */
[-C--:B------:R-:W-:Y:S02]  /*4560*/  LEA R24, P5, R44, R2.reuse, 0x1 ;  /* 0x000000022c187211 */ /* 0x080fe400078a08ff */
[-C--:B------:R-:W-:Y:S02]  /*4570*/  LEA R234, P2, R34, R2.reuse, 0x1 ;  /* 0x0000000222ea7211 */ /* 0x080fe400078408ff */
[----:B------:R-:W-:Y:S01]  /*4580*/  LEA.HI.X.SX32 R156, R29, R3, 0x1, P3 ;  /* 0x000000031d9c7211 */ /* 0x000fe200018f0eff */
[----:B------:R2:W-:Y:S01]  /*4590*/  STL [R1+0x40], R24 ;  /* 0x0000401801007387 */ /* 0x0005e20000100800 */
[-C--:B------:R-:W-:Y:S02]  /*45a0*/  LEA R207, P1, R40, R2.reuse, 0x1 ;  /* 0x0000000228cf7211 */ /* 0x080fe400078208ff */
[----:B------:R-:W-:-:S02]  /*45b0*/  LEA R217, P3, R35, R2, 0x1 ;  /* 0x0000000223d97211 */ /* 0x000fc400078608ff */
[-C--:B------:R-:W-:Y:S02]  /*45c0*/  LEA.HI.X.SX32 R208, R39, R3.reuse, 0x1, P6 ;  /* 0x0000000327d07211 */ /* 0x080fe400030f0eff */
[-C--:B------:R-:W-:Y:S02]  /*45d0*/  LEA.HI.X.SX32 R161, R34, R3.reuse, 0x1, P2 ;  /* 0x0000000322a17211 */ /* 0x080fe400010f0eff */
[-C--:B0-----:R-:W-:Y:S02]  /*45e0*/  LEA R25, P6, R45, R2.reuse, 0x1 ;  /* 0x000000022d197211 */ /* 0x081fe400078c08ff */
[-C--:B------:R-:W-:Y:S02]  /*45f0*/  LEA.HI.X.SX32 R206, R40, R3.reuse, 0x1, P1 ;  /* 0x0000000328ce7211 */ /* 0x080fe400008f0eff */
[----:B------:R-:W-:Y:S01]  /*4600*/  LEA R205, P2, R41, R2, 0x1 ;  /* 0x0000000229cd7211 */ /* 0x000fe200078408ff */
[----:B------:R0:W-:Y:S01]  /*4610*/  STL [R1+0x44], R25 ;  /* 0x0000441901007387 */ /* 0x0001e20000100800 */
[----:B------:R-:W-:-:S02]  /*4620*/  LEA.HI.X.SX32 R216, R35, R3, 0x1, P3 ;  /* 0x0000000323d87211 */ /* 0x000fc400018f0eff */
[-C--:B--2---:R-:W-:Y:S02]  /*4630*/  LEA R24, P1, R38, R2.reuse, 0x1 ;  /* 0x0000000226187211 */ /* 0x084fe400078208ff */
[CC--:B------:R-:W-:Y:S02]  /*4640*/  LEA R203, P3, R42.reuse, R2.reuse, 0x1 ;  /* 0x000000022acb7211 */ /* 0x0c0fe400078608ff */
[-C--:B------:R-:W-:Y:S01]  /*4650*/  LEA.HI.X.SX32 R204, R41, R3.reuse, 0x1, P2 ;  /* 0x0000000329cc7211 */ /* 0x080fe200010f0eff */
[----:B------:R2:W-:Y:S01]  /*4660*/  STL [R1+0x48], R24 ;  /* 0x0000481801007387 */ /* 0x0005e20000100800 */
[-C--:B------:R-:W-:Y:S02]  /*4670*/  LEA.HI.X.SX32 R202, R42, R3.reuse, 0x1, P3 ;  /* 0x000000032aca7211 */ /* 0x080fe400018f0eff */
[----:B0-----:R-:W-:Y:S02]  /*4680*/  LEA R25, P2, R51, R2, 0x1 ;  /* 0x0000000233197211 */ /* 0x001fe400078408ff */
[----:B------:R-:W-:-:S02]  /*4690*/  LEA.HI.X.SX32 R238, R43, R3, 0x1, P4 ;  /* 0x000000032bee7211 */ /* 0x000fc400020f0eff */
[-C--:B------:R-:W-:Y:S01]  /*46a0*/  LEA.HI.X.SX32 R239, R44, R3.reuse, 0x1, P5 ;  /* 0x000000032cef7211 */ /* 0x080fe200028f0eff */
[----:B------:R0:W-:Y:S01]  /*46b0*/  STL [R1+0x4c], R25 ;  /* 0x00004c1901007387 */ /* 0x0001e20000100800 */
[-C--:B------:R-:W-:Y:S02]  /*46c0*/  LEA.HI.X.SX32 R240, R45, R3.reuse, 0x1, P6 ;  /* 0x000000032df07211 */ /* 0x080fe400030f0eff */
[----:B--2---:R-:W-:Y:S02]  /*46d0*/  LEA R24, P3, R53, R2, 0x1 ;  /* 0x0000000235187211 */ /* 0x004fe400078608ff */
[-C--:B------:R-:W-:Y:S02]  /*46e0*/  LEA.HI.X.SX32 R241, R38, R3.reuse, 0x1, P1 ;  /* 0x0000000326f17211 */ /* 0x080fe400008f0eff */
[-C--:B------:R-:W-:Y:S01]  /*46f0*/  LEA.HI.X.SX32 R242, R51, R3.reuse, 0x1, P2 ;  /* 0x0000000333f27211 */ /* 0x080fe200010f0eff */
[----:B------:R2:W-:Y:S01]  /*4700*/  STL [R1+0x50], R24 ;  /* 0x0000501801007387 */ /* 0x0005e20000100800 */
[----:B------:R-:W-:-:S02]  /*4710*/  LEA.HI.X.SX32 R243, R53, R3, 0x1, P3 ;  /* 0x0000000335f37211 */ /* 0x000fc400018f0eff */
[----:B0-----:R-:W-:-:S04]  /*4720*/  LEA R25, P4, R55, R2, 0x1 ;  /* 0x0000000237197211 */ /* 0x001fc800078808ff */
[----:B------:R-:W-:Y:S01]  /*4730*/  LEA.HI.X.SX32 R244, R55, R3, 0x1, P4 ;  /* 0x0000000337f47211 */ /* 0x000fe200020f0eff */
[----:B------:R0:W-:Y:S01]  /*4740*/  STL [R1+0x54], R25 ;  /* 0x0000541901007387 */ /* 0x0001e20000100800 */
[----:B--2---:R-:W-:-:S04]  /*4750*/  LEA R24, P5, R49, R2, 0x1 ;  /* 0x0000000231187211 */ /* 0x004fc800078a08ff */
[----:B------:R-:W-:Y:S01]  /*4760*/  LEA.HI.X.SX32 R245, R49, R3, 0x1, P5 ;  /* 0x0000000331f57211 */ /* 0x000fe200028f0eff */
[----:B------:R2:W-:Y:S01]  /*4770*/  STL [R1+0x58], R24 ;  /* 0x0000581801007387 */ /* 0x0005e20000100800 */
        /* <DEDUP_REMOVED lines=9> */
[----:B------:R-:W-:Y:S02]  /*4810*/  CS2R R60, SRZ ;  /* 0x00000000003c7805 */ /* 0x000fe4000001ff00 */
[----:B--2---:R-:W-:-:S04]  /*4820*/  LEA R24, P3, R63, R2, 0x1 ;  /* 0x000000023f187211 */ /* 0x004fc800078608ff */
[----:B------:R-:W-:Y:S01]  /*4830*/  LEA.HI.X.SX32 R249, R63, R3, 0x1, P3 ;  /* 0x000000033ff97211 */ /* 0x000fe200018f0eff */
[----:B------:R2:W-:Y:S01]  /*4840*/  STL [R1+0x68], R24 ;  /* 0x0000681801007387 */ /* 0x0005e20000100800 */
[----:B------:R-:W-:Y:S02]  /*4850*/  CS2R R62, SRZ ;  /* 0x00000000003e7805 */ /* 0x000fe4000001ff00 */
        /* <DEDUP_REMOVED lines=12> */
[----:B--2---:R-:W-:-:S05]  /*4920*/  LEA R24, P1, R71, R2, 0x1 ;  /* 0x0000000247187211 */ /* 0x004fca00078208ff */
[----:B------:R2:W-:Y:S01]  /*4930*/  STL [R1+0x78], R24 ;  /* 0x0000781801007387 */ /* 0x0005e20000100800 */
[----:B0-----:R-:W-:-:S05]  /*4940*/  LEA R25, P2, R73, R2, 0x1 ;  /* 0x0000000249197211 */ /* 0x001fca00078408ff */
[----:B------:R0:W-:Y:S01]  /*4950*/  STL [R1+0x7c], R25 ;  /* 0x00007c1901007387 */ /* 0x0001e20000100800 */
        /* <DEDUP_REMOVED lines=8> */
[-C--:B--2---:R-:W-:Y:S02]  /*49e0*/  LEA.HI.X.SX32 R24, R71, R3.reuse, 0x1, P1 ;  /* 0x0000000347187211 */ /* 0x084fe400008f0eff */
[----:B------:R-:W-:Y:S02]  /*49f0*/  CS2R R70, SRZ ;  /* 0x0000000000467805 */ /* 0x000fe4000001ff00 */
[----:B------:R-:W-:Y:S01]  /*4a00*/  LEA R28, P1, R81, R2, 0x1 ;  /* 0x00000002511c7211 */ /* 0x000fe200078208ff */
[----:B------:R2:W-:Y:S01]  /*4a10*/  STL [R1], R24 ;  /* 0x0000001801007387 */ /* 0x0005e20000100800 */
[----:B0-----:R-:W-:-:S03]  /*4a20*/  LEA.HI.X.SX32 R25, R73, R3, 0x1, P2 ;  /* 0x0000000349197211 */ /* 0x001fc600010f0eff */
[----:B------:R0:W-:Y:S01]  /*4a30*/  STL [R1+0x90], R28 ;  /* 0x0000901c01007387 */ /* 0x0001e20000100800 */
[----:B------:R-:W-:-:S03]  /*4a40*/  CS2R R72, SRZ ;  /* 0x0000000000487805 */ /* 0x000fc6000001ff00 */
[----:B------:R3:W-:Y:S01]  /*4a50*/  STL [R1+0x4], R25 ;  /* 0x0000041901007387 */ /* 0x0007e20000100800 */
[----:B--2---:R-:W-:Y:S02]  /*4a60*/  LEA R24, P2, R83, R2, 0x1 ;  /* 0x0000000253187211 */ /* 0x004fe400078408ff */
[----:B0-----:R-:W-:-:S03]  /*4a70*/  LEA.HI.X.SX32 R28, R75, R3, 0x1, P3 ;  /* 0x000000034b1c7211 */ /* 0x001fc600018f0eff */
[----:B------:R0:W-:Y:S01]  /*4a80*/  STL [R1+0x94], R24 ;  /* 0x0000941801007387 */ /* 0x0001e20000100800 */
[----:B------:R-:W-:Y:S02]  /*4a90*/  CS2R R74, SRZ ;  /* 0x00000000004a7805 */ /* 0x000fe4000001ff00 */
[-C--:B---3--:R-:W-:Y:S01]  /*4aa0*/  LEA R25, P3, R85, R2.reuse, 0x1 ;  /* 0x0000000255197211 */ /* 0x088fe200078608ff */
[----:B------:R2:W-:Y:S04]  /*4ab0*/  STL [R1+0x8], R28 ;  /* 0x0000081c01007387 */ /* 0x0005e80000100800 */
[----:B------:R3:W-:Y:S01]  /*4ac0*/  STL [R1+0x98], R25 ;  /* 0x0000981901007387 */ /* 0x0007e20000100800 */
[----:B0-----:R-:W-:Y:S02]  /*4ad0*/  LEA.HI.X.SX32 R24, R48, R3, 0x1, P4 ;  /* 0x0000000330187211 */ /* 0x001fe400020f0eff */
[----:B--2---:R-:W-:-:S03]  /*4ae0*/  LEA R28, P4, R87, R2, 0x1 ;  /* 0x00000002571c7211 */ /* 0x004fc600078808ff */
[----:B------:R0:W-:Y:S01]  /*4af0*/  STL [R1+0xc], R24 ;  /* 0x00000c1801007387 */ /* 0x0001e20000100800 */
[----:B---3--:R-:W-:-:S03]  /*4b00*/  LEA.HI.X.SX32 R25, R77, R3, 0x1, P5 ;  /* 0x000000034d197211 */ /* 0x008fc600028f0eff */
[----:B------:R2:W-:Y:S01]  /*4b10*/  STL [R1+0x9c], R28 ;  /* 0x00009c1c01007387 */ /* 0x0005e20000100800 */
[----:B------:R-:W-:-:S03]  /*4b20*/  CS2R R76, SRZ ;  /* 0x00000000004c7805 */ /* 0x000fc6000001ff00 */
[----:B------:R3:W-:Y:S01]  /*4b30*/  STL [R1+0x10], R25 ;  /* 0x0000101901007387 */ /* 0x0007e20000100800 */
[----:B0-----:R-:W-:Y:S02]  /*4b40*/  LEA R24, P5, R89, R2, 0x1 ;  /* 0x0000000259187211 */ /* 0x001fe400078a08ff */
[----:B--2---:R-:W-:-:S03]  /*4b50*/  LEA.HI.X.SX32 R28, R79, R3, 0x1, P6 ;  /* 0x000000034f1c7211 */ /* 0x004fc600030f0eff */
[----:B------:R0:W-:Y:S01]  /*4b60*/  STL [R1+0xa0], R24 ;  /* 0x0000a01801007387 */ /* 0x0001e20000100800 */
[----:B------:R-:W-:Y:S02]  /*4b70*/  CS2R R78, SRZ ;  /* 0x00000000004e7805 */ /* 0x000fe4000001ff00 */
[----:B---3--:R-:W-:Y:S01]  /*4b80*/  LEA R25, P6, R91, R2, 0x1 ;  /* 0x000000025b197211 */ /* 0x008fe200078c08ff */
[----:B------:R2:W-:Y:S04]  /*4b90*/  STL [R1+0x14], R28 ;  /* 0x0000141c01007387 */ /* 0x0005e80000100800 */
[----:B------:R3:W-:Y:S01]  /*4ba0*/  STL [R1+0xa4], R25 ;  /* 0x0000a41901007387 */ /* 0x0007e20000100800 */
[----:B0-----:R-:W-:Y:S02]  /*4bb0*/  LEA.HI.X.SX32 R24, R81, R3, 0x1, P1 ;  /* 0x0000000351187211 */ /* 0x001fe400008f0eff */
[----:B------:R-:W-:-:S02]  /*4bc0*/  CS2R R80, SRZ ;  /* 0x0000000000507805 */ /* 0x000fc4000001ff00 */
[----:B--2---:R-:W-:Y:S01]  /*4bd0*/  LEA R28, P1, R93, R2, 0x1 ;  /* 0x000000025d1c7211 */ /* 0x004fe200078208ff */
        /* <DEDUP_REMOVED lines=17> */
[----:B------:R-:W-:Y:S01]  /*4cf0*/  STL [R1+0xb8], R28 ;  /* 0x0000b81c01007387 */ /* 0x000fe20000100800 */
[-C--:B------:R-:W-:Y:S02]  /*4d00*/  LEA.HI.X.SX32 R187, R99, R3.reuse, 0x1, P4 ;  /* 0x0000000363bb7211 */ /* 0x080fe400020f0eff */
[----:B------:R-:W-:Y:S02]  /*4d10*/  CS2R R88, SRZ ;  /* 0x0000000000587805 */ /* 0x000fe4000001ff00 */
[----:B------:R-:W-:Y:S01]  /*4d20*/  CS2R R98, SRZ ;  /* 0x0000000000627805 */ /* 0x000fe2000001ff00 */
[----:B------:R2:W-:Y:S01]  /*4d30*/  STL [R1+0x28], R25 ;  /* 0x0000281901007387 */ /* 0x0005e20000100800 */
[----:B0-----:R-:W-:Y:S02]  /*4d40*/  LEA R24, P5, R190, R2, 0x1 ;  /* 0x00000002be187211 */ /* 0x001fe400078a08ff */
[----:B------:R-:W-:Y:S02]  /*4d50*/  LEA.HI.X.SX32 R2, R91, R3, 0x1, P6 ;  /* 0x000000035b027211 */ /* 0x000fe400030f0eff */
[----:B------:R-:W-:-:S02]  /*4d60*/  CS2R R90, SRZ ;  /* 0x00000000005a7805 */ /* 0x000fc4000001ff00 */
[-C--:B------:R-:W-:Y:S01]  /*4d70*/  LEA.HI.X.SX32 R190, R190, R3.reuse, 0x1, P5 ;  /* 0x00000003bebe7211 */ /* 0x080fe200028f0eff */
[----:B------:R0:W-:Y:S01]  /*4d80*/  STL [R1+0xac], R24 ;  /* 0x0000ac1801007387 */ /* 0x0001e20000100800 */
[----:B--2---:R-:W-:-:S03]  /*4d90*/  LEA.HI.X.SX32 R25, R93, R3, 0x1, P1 ;  /* 0x000000035d197211 */ /* 0x004fc600008f0eff */
[----:B------:R2:W-:Y:S01]  /*4da0*/  STL [R1+0x2c], R2 ;  /* 0x00002c0201007387 */ /* 0x0005e20000100800 */
[----:B------:R-:W-:-:S03]  /*4db0*/  CS2R R92, SRZ ;  /* 0x00000000005c7805 */ /* 0x000fc6000001ff00 */
[----:B------:R-:W-:Y:S01]  /*4dc0*/  STL [R1+0x30], R25 ;  /* 0x0000301901007387 */ /* 0x000fe20000100800 */
[-C--:B0-----:R-:W-:Y:S02]  /*4dd0*/  LEA.HI.X.SX32 R24, R95, R3.reuse, 0x1, P2 ;  /* 0x000000035f187211 */ /* 0x081fe400010f0eff */
[----:B------:R-:W-:Y:S02]  /*4de0*/  CS2R R94, SRZ ;  /* 0x00000000005e7805 */ /* 0x000fe4000001ff00 */
[----:B--2---:R-:W-:Y:S01]  /*4df0*/  LEA.HI.X.SX32 R2, R97, R3, 0x1, P3 ;  /* 0x0000000361027211 */ /* 0x004fe200018f0eff */
[----:B------:R0:W-:Y:S01]  /*4e00*/  STL [R1+0x34], R24 ;  /* 0x0000341801007387 */ /* 0x0001e20000100800 */
[----:B------:R-:W-:-:S03]  /*4e10*/  CS2R R96, SRZ ;  /* 0x0000000000607805 */ /* 0x000fc6000001ff00 */
[----:B------:R1:W-:Y:S01]  /*4e20*/  STL [R1+0x38], R2 ;  /* 0x0000380201007387 */ /* 0x0003e20000100800 */
[----:B0-----:R-:W-:Y:S01]  /*4e30*/  LOP3.LUT R24, R8, 0x400, RZ, 0xc0, !PT ;  /* 0x0000040008187812 */ /* 0x001fe200078ec0ff */
[----:B-1----:R-:W-:-:S04]  /*4e40*/  IMAD R2, R116, UR7, RZ ;  /* 0x0000000774027c24 */ /* 0x002fc8000f8e02ff */
[----:B------:R0:W-:Y:S01]  /*4e50*/  STL [R1+0xc0], R24 ;  /* 0x0000c01801007387 */ /* 0x0001e20000100800 */
[----:B------:R-:W-:-:S04]  /*4e60*/  SHF.R.S32.HI R3, RZ, 0x1f, R2 ;  /* 0x0000001fff037819 */ /* 0x000fc80000011402 */
[C---:B------:R-:W-:Y:S02]  /*4e70*/  SHF.L.U64.HI R8, R2.reuse, 0x1, R3 ;  /* 0x0000000102087819 */ /* 0x040fe40000010203 */
[----:B------:R-:W-:-:S07]  /*4e80*/  SHF.L.U32 R2, R2, 0x1, RZ ;  /* 0x0000000102027819 */ /* 0x000fce00000006ff */
.L_x_2:
[C---:B------:R-:W-:Y:S01]  /*4e90*/  ISETP.GT.AND P0, PT, R9.reuse, 0x2, PT ;  /* 0x000000020900780c */ /* 0x040fe20003f04270 */
[----:B------:R-:W-:Y:S01]  /*4ea0*/  IMAD.U32 R29, RZ, RZ, UR4 ;  /* 0x00000004ff1d7e24 */ /* 0x000fe2000f8e00ff */
[----:B------:R-:W2:Y:S01]  /*4eb0*/  LDL R192, [R1+0x98] ;  /* 0x0000980001c07983 */ /* 0x000ea20000100800 */
[----:B0-----:R-:W-:Y:S02]  /*4ec0*/  IMAD.MOV.U32 R24, RZ, RZ, R237 ;  /* 0x000000ffff187224 */ /* 0x001fe400078e00ed */
[----:B------:R-:W-:Y:S01]  /*4ed0*/  IMAD.MOV.U32 R25, RZ, RZ, R236 ;  /* 0x000000ffff197224 */ /* 0x000fe200078e00ec */
[----:B------:R-:W-:Y:S01]  /*4ee0*/  PRMT R55, RZ, 0x7610, R55 ;  /* 0x00007610ff377816 */ /* 0x000fe20000000037 */
[----:B------:R-:W-:Y:S01]  /*4ef0*/  IMAD.U32 R33, RZ, RZ, UR65 ;  /* 0x00000041ff217e24 */ /* 0x000fe2000f8e00ff */
[----:B------:R-:W-:Y:S01]  /*4f00*/  ISETP.GT.AND P1, PT, R9, 0x3, PT ;  /* 0x000000030900780c */ /* 0x000fe20003f24270 */
[----:B------:R-:W-:Y:S01]  /*4f10*/  IMAD.WIDE R28, R29, 0x2, R24 ;  /* 0x000000021d1c7825 */ /* 0x000fe200078e0218 */
[C---:B------:R-:W-:Y:S01]  /*4f20*/  ISETP.GT.AND P3, PT, R9.reuse, 0x6, PT ;  /* 0x000000060900780c */ /* 0x040fe20003f64270 */
[----:B------:R-:W0:Y:S01]  /*4f30*/  LDC R166, c[0x0][0x3a8] ;  /* 0x0000ea00ffa67b82 */ /* 0x000e220000000800 */
[----:B------:R-:W3:Y:S04]  /*4f40*/  LDL R188, [R1+0x78] ;  /* 0x0000780001bc7983 */ /* 0x000ee80000100800 */
[----:B------:R1:W4:Y:S01]  /*4f50*/  @P0 LDG.E.U16 R55, desc[UR10][R28.64] ;  /* 0x0000000a1c370981 */ /* 0x000322000c1e1500 */
[----:B------:R-:W-:-:S02]  /*4f60*/  ISETP.GT.AND P0, PT, R9, 0x5, PT ;  /* 0x000000050900780c */ /* 0x000fc40003f04270 */
[C---:B------:R-:W-:Y:S01]  /*4f70*/  ISETP.GT.AND P2, PT, R9.reuse, 0x4, PT ;  /* 0x000000040900780c */ /* 0x040fe20003f44270 */
[----:B------:R-:W-:Y:S01]  /*4f80*/  IMAD.U32 R37, RZ, RZ, UR67 ;  /* 0x00000043ff257e24 */ /* 0x000fe2000f8e00ff */
[----:B------:R-:W-:Y:S01]  /*4f90*/  PRMT R42, RZ, 0x7610, R42 ;  /* 0x00007610ff2a7816 */ /* 0x000fe2000000002a */
[----:B------:R-:W-:Y:S01]  /*4fa0*/  IMAD.U32 R35, RZ, RZ, UR64 ;  /* 0x00000040ff237e24 */ /* 0x000fe2000f8e00ff */
[----:B------:R-:W-:Y:S01]  /*4fb0*/  ISETP.GT.AND P4, PT, R9, 0x7, PT ;  /* 0x000000070900780c */ /* 0x000fe20003f84270 */
[----:B------:R-:W-:Y:S01]  /*4fc0*/  IMAD.WIDE R32, R33, 0x2, R24 ;  /* 0x0000000221207825 */ /* 0x000fe200078e0218 */
[----:B------:R-:W-:Y:S01]  /*4fd0*/  PRMT R50, RZ, 0x7610, R50 ;  /* 0x00007610ff327816 */ /* 0x000fe20000000032 */
[----:B------:R-:W2:Y:S02]  /*4fe0*/  LDL R189, [R1+0x58] ;  /* 0x0000580001bd7983 */ /* 0x000ea40000100800 */
[----:B------:R-:W-:Y:S01]  /*4ff0*/  IMAD.U32 R31, RZ, RZ, UR66 ;  /* 0x00000042ff1f7e24 */ /* 0x000fe2000f8e00ff */
[----:B------:R-:W-:Y:S01]  /*5000*/  PRMT R36, RZ, 0x7610, R36 ;  /* 0x00007610ff247816 */ /* 0x000fe20000000024 */
[----:B------:R-:W-:Y:S01]  /*5010*/  IMAD.U32 R39, RZ, RZ, UR63 ;  /* 0x0000003fff277e24 */ /* 0x000fe2000f8e00ff */
[----:B------:R-:W-:Y:S01]  /*5020*/  PRMT R51, RZ, 0x7610, R51 ;  /* 0x00007610ff337816 */ /* 0x000fe20000000033 */
[--C-:B-1----:R-:W-:Y:S01]  /*5030*/  IMAD.WIDE R28, R37, 0x2, R24.reuse ;  /* 0x00000002251c7825 */ /* 0x102fe200078e0218 */
[----:B------:R-:W2:Y:S01]  /*5040*/  @P0 LDG.E.U16 R42, desc[UR10][R32.64] ;  /* 0x0000000a202a0981 */ /* 0x000ea2000c1e1500 */
[----:B------:R-:W-:Y:S01]  /*5050*/  ISETP.GT.AND P0, PT, R9, 0x8, PT ;  /* 0x000000080900780c */ /* 0x000fe20003f04270 */
[----:B------:R-:W1:Y:S01]  /*5060*/  LDC R173, c[0x0][0x3a8] ;  /* 0x0000ea00ffad7b82 */ /* 0x000e620000000800 */
[----:B------:R-:W-:Y:S01]  /*5070*/  IMAD.WIDE R34, R35, 0x2, R24 ;  /* 0x0000000223227825 */ /* 0x000fe200078e0218 */
[----:B------:R-:W-:Y:S01]  /*5080*/  PRMT R3, RZ, 0x7610, R3 ;  /* 0x00007610ff037816 */ /* 0x000fe20000000003 */
[----:B------:R0:W2:Y:S02]  /*5090*/  @P1 LDG.E.U16 R50, desc[UR10][R28.64] ;  /* 0x0000000a1c321981 */ /* 0x0000a4000c1e1500 */
[--C-:B------:R-:W-:Y:S01]  /*50a0*/  IMAD.WIDE R30, R31, 0x2, R24.reuse ;  /* 0x000000021f1e7825 */ /* 0x100fe200078e0218 */
[----:B------:R-:W-:Y:S01]  /*50b0*/  ISETP.GT.AND P1, PT, R9, 0x9, PT ;  /* 0x000000090900780c */ /* 0x000fe20003f24270 */
[----:B------:R0:W2:Y:S02]  /*50c0*/  @P3 LDG.E.U16 R36, desc[UR10][R34.64] ;  /* 0x0000000a22243981 */ /* 0x0000a4000c1e1500 */
[----:B------:R-:W-:Y:S01]  /*50d0*/  IMAD.WIDE R38, R39, 0x2, R24 ;  /* 0x0000000227267825 */ /* 0x000fe200078e0218 */
[C---:B------:R-:W-:Y:S01]  /*50e0*/  ISETP.GT.AND P3, PT, R9.reuse, 0xb, PT ;  /* 0x0000000b0900780c */ /* 0x040fe20003f64270 */
[----:B------:R0:W2:Y:S01]  /*50f0*/  @P2 LDG.E.U16 R51, desc[UR10][R30.64] ;  /* 0x0000000a1e332981 */ /* 0x0000a2000c1e1500 */
[C---:B------:R-:W-:Y:S01]  /*5100*/  ISETP.GT.AND P2, PT, R9.reuse, 0xa, PT ;  /* 0x0000000a0900780c */ /* 0x040fe20003f44270 */
[----:B------:R-:W-:Y:S01]  /*5110*/  IMAD.U32 R49, RZ, RZ, UR62 ;  /* 0x0000003eff317e24 */ /* 0x000fe2000f8e00ff */
[----:B------:R-:W-:Y:S01]  /*5120*/  PRMT R136, RZ, 0x7610, R136 ;  /* 0x00007610ff887816 */ /* 0x000fe20000000088 */
[----:B------:R0:W2:Y:S01]  /*5130*/  @P4 LDG.E.U16 R3, desc[UR10][R38.64] ;  /* 0x0000000a26034981 */ /* 0x0000a2000c1e1500 */
[----:B------:R-:W-:Y:S01]  /*5140*/  ISETP.GT.AND P4, PT, R9, 0xc, PT ;  /* 0x0000000c0900780c */ /* 0x000fe20003f84270 */
[----:B------:R-:W-:-:S02]  /*5150*/  IMAD.U32 R47, RZ, RZ, UR61 ;  /* 0x0000003dff2f7e24 */ /* 0x000fc4000f8e00ff */
[----:B------:R-:W-:Y:S02]  /*5160*/  IMAD.U32 R41, RZ, RZ, UR59 ;  /* 0x0000003bff297e24 */ /* 0x000fe4000f8e00ff */
[----:B------:R-:W-:Y:S02]  /*5170*/  IMAD.U32 R43, RZ, RZ, UR60 ;  /* 0x0000003cff2b7e24 */ /* 0x000fe4000f8e00ff */
[----:B------:R-:W-:Y:S01]  /*5180*/  IMAD.U32 R45, RZ, RZ, UR58 ;  /* 0x0000003aff2d7e24 */ /* 0x000fe2000f8e00ff */
[----:B------:R-:W-:Y:S01]  /*5190*/  PRMT R56, RZ, 0x7610, R56 ;  /* 0x00007610ff387816 */ /* 0x000fe20000000038 */
[----:B0-----:R-:W-:Y:S01]  /*51a0*/  IMAD.WIDE R28, R49, 0x2, R24 ;  /* 0x00000002311c7825 */ /* 0x001fe200078e0218 */
[----:B------:R-:W-:Y:S01]  /*51b0*/  PRMT R35, RZ, 0x7610, R35 ;  /* 0x00007610ff237816 */ /* 0x000fe20000000023 */
[----:B-----5:R0:W-:Y:S01]  /*51c0*/  STL [R1+0xc4], R0 ;  /* 0x0000c40001007387 */ /* 0x0201e20000100800 */
[----:B------:R-:W-:Y:S01]  /*51d0*/  PRMT R37, RZ, 0x7610, R37 ;  /* 0x00007610ff257816 */ /* 0x000fe20000000025 */
[----:B------:R-:W-:Y:S01]  /*51e0*/  IMAD.WIDE R32, R47, 0x2, R24 ;  /* 0x000000022f207825 */ /* 0x000fe200078e0218 */
[----:B------:R-:W-:Y:S01]  /*51f0*/  PRMT R31, RZ, 0x7610, R31 ;  /* 0x00007610ff1f7816 */ /* 0x000fe2000000001f */
[----:B------:R0:W2:Y:S02]  /*5200*/  @P0 LDG.E.U16 R136, desc[UR10][R28.64] ;  /* 0x0000000a1c880981 */ /* 0x0000a4000c1e1500 */
[--C-:B------:R-:W-:Y:S01]  /*5210*/  IMAD.WIDE R40, R41, 0x2, R24.reuse ;  /* 0x0000000229287825 */ /* 0x100fe200078e0218 */
[----:B------:R-:W-:Y:S01]  /*5220*/  ISETP.GT.AND P0, PT, R9, 0xd, PT ;  /* 0x0000000d0900780c */ /* 0x000fe20003f04270 */
[----:B------:R0:W2:Y:S02]  /*5230*/  @P1 LDG.E.U16 R35, desc[UR10][R32.64] ;  /* 0x0000000a20231981 */ /* 0x0000a4000c1e1500 */
[--C-:B------:R-:W-:Y:S01]  /*5240*/  IMAD.WIDE R38, R43, 0x2, R24.reuse ;  /* 0x000000022b267825 */ /* 0x100fe200078e0218 */
[----:B------:R-:W-:Y:S01]  /*5250*/  ISETP.GT.AND P1, PT, R9, 0xe, PT ;  /* 0x0000000e0900780c */ /* 0x000fe20003f24270 */
[----:B------:R0:W2:Y:S02]  /*5260*/  @P3 LDG.E.U16 R37, desc[UR10][R40.64] ;  /* 0x0000000a28253981 */ /* 0x0000a4000c1e1500 */
[----:B------:R-:W-:Y:S01]  /*5270*/  IMAD.WIDE R44, R45, 0x2, R24 ;  /* 0x000000022d2c7825 */ /* 0x000fe200078e0218 */
[C---:B------:R-:W-:Y:S01]  /*5280*/  ISETP.GT.AND P3, PT, R9.reuse, 0x10, PT ;  /* 0x000000100900780c */ /* 0x040fe20003f64270 */
[----:B------:R-:W2:Y:S01]  /*5290*/  @P2 LDG.E.U16 R31, desc[UR10][R38.64] ;  /* 0x0000000a261f2981 */ /* 0x000ea2000c1e1500 */
[C---:B------:R-:W-:Y:S01]  /*52a0*/  ISETP.GT.AND P2, PT, R9.reuse, 0xf, PT ;  /* 0x0000000f0900780c */ /* 0x040fe20003f44270 */
[----:B------:R-:W-:Y:S01]  /*52b0*/  IMAD.U32 R49, RZ, RZ, UR57 ;  /* 0x00000039ff317e24 */ /* 0x000fe2000f8e00ff */
[----:B------:R-:W-:Y:S01]  /*52c0*/  PRMT R47, RZ, 0x7610, R47 ;  /* 0x00007610ff2f7816 */ /* 0x000fe2000000002f */
[----:B------:R1:W2:Y:S01]  /*52d0*/  @P4 LDG.E.U16 R56, desc[UR10][R44.64] ;  /* 0x0000000a2c384981 */ /* 0x0002a2000c1e1500 */
[----:B------:R-:W-:Y:S01]  /*52e0*/  ISETP.GT.AND P4, PT, R9, 0x11, PT ;  /* 0x000000110900780c */ /* 0x000fe20003f84270 */
[----:B------:R-:W-:-:S02]  /*52f0*/  IMAD.U32 R43, RZ, RZ, UR56 ;  /* 0x00000038ff2b7e24 */ /* 0x000fc4000f8e00ff */
[----:B0-----:R-:W-:Y:S01]  /*5300*/  IMAD.WIDE R28, R49, 0x2, R24 ;  /* 0x00000002311c7825 */ /* 0x001fe200078e0218 */
[----:B------:R-:W-:Y:S01]  /*5310*/  PRMT R33, RZ, 0x7610, R33 ;  /* 0x00007610ff217816 */ /* 0x000fe20000000021 */
[----:B------:R-:W2:Y:S02]  /*5320*/  LDL.LU R0, [R1+0xb8] ;  /* 0x0000b80001007983 */ /* 0x000ea40000300800 */
[----:B------:R-:W-:Y:S02]  /*5330*/  IMAD.U32 R41, RZ, RZ, UR55 ;  /* 0x00000037ff297e24 */ /* 0x000fe4000f8e00ff */
[----:B-1----:R-:W-:Y:S01]  /*5340*/  IMAD.U32 R45, RZ, RZ, UR54 ;  /* 0x00000036ff2d7e24 */ /* 0x002fe2000f8e00ff */
[----:B------:R-:W-:Y:S01]  /*5350*/  PRMT R117, RZ, 0x7610, R117 ;  /* 0x00007610ff757816 */ /* 0x000fe20000000075 */
[----:B------:R-:W-:Y:S01]  /*5360*/  IMAD.U32 R53, RZ, RZ, UR53 ;  /* 0x00000035ff357e24 */ /* 0x000fe2000f8e00ff */
[----:B------:R-:W-:Y:S01]  /*5370*/  PRMT R34, RZ, 0x7610, R34 ;  /* 0x00007610ff227816 */ /* 0x000fe20000000022 */
[----:B------:R-:W-:Y:S01]  /*5380*/  IMAD.WIDE R38, R43, 0x2, R24 ;  /* 0x000000022b267825 */ /* 0x000fe200078e0218 */
[----:B------:R0:W2:Y:S01]  /*5390*/  @P0 LDG.E.U16 R47, desc[UR10][R28.64] ;  /* 0x0000000a1c2f0981 */ /* 0x0000a2000c1e1500 */
[----:B------:R-:W-:-:S02]  /*53a0*/  ISETP.GT.AND P0, PT, R9, 0x12, PT ;  /* 0x000000120900780c */ /* 0x000fc40003f04270 */
        /* <DEDUP_REMOVED lines=11> */
[----:B0-----:R-:W-:Y:S01]  /*5460*/  PRMT R28, RZ, 0x7610, R28 ;  /* 0x00007610ff1c7816 */ /* 0x001fe2000000001c */
[----:B------:R0:W2:Y:S01]  /*5470*/  @P4 LDG.E.U16 R48, desc[UR10][R52.64] ;  /* 0x0000000a34304981 */ /* 0x0000a2000c1e1500 */
[----:B------:R-:W-:Y:S01]  /*5480*/  MOV R119, UR49 ;  /* 0x0000003100777c02 */ /* 0x000fe20008000f00 */
[----:B------:R-:W-:Y:S01]  /*5490*/  IMAD.U32 R29, RZ, RZ, UR51 ;  /* 0x00000033ff1d7e24 */ /* 0x000fe2000f8e00ff */
[----:B------:R-:W-:Y:S01]  /*54a0*/  ISETP.GT.AND P4, PT, R9, 0x16, PT ;  /* 0x000000160900780c */ /* 0x000fe20003f84270 */
[----:B-1----:R-:W-:Y:S01]  /*54b0*/  IMAD.WIDE R38, R43, 0x2, R24 ;  /* 0x000000022b267825 */ /* 0x002fe200078e0218 */
[----:B------:R-:W-:Y:S01]  /*54c0*/  PRMT R44, RZ, 0x7610, R44 ;  /* 0x00007610ff2c7816 */ /* 0x000fe2000000002c */
[----:B------:R-:W2:Y:S02]  /*54d0*/  LDL.LU R191, [R1+0xac] ;  /* 0x0000ac0001bf7983 */ /* 0x000ea40000300800 */
[----:B------:R-:W-:Y:S01]  /*54e0*/  IMAD.U32 R59, RZ, RZ, UR50 ;  /* 0x00000032ff3b7e24 */ /* 0x000fe2000f8e00ff */
[----:B------:R-:W-:Y:S01]  /*54f0*/  PRMT R46, RZ, 0x7610, R46 ;  /* 0x00007610ff2e7816 */ /* 0x000fe2000000002e */
[----:B------:R-:W-:Y:S01]  /*5500*/  IMAD.U32 R129, RZ, RZ, UR48 ;  /* 0x00000030ff817e24 */ /* 0x000fe2000f8e00ff */
[----:B------:R-:W-:Y:S01]  /*5510*/  PRMT R54, RZ, 0x7610, R54 ;  /* 0x00007610ff367816 */ /* 0x000fe20000000036 */
[----:B0-----:R-:W-:Y:S01]  /*5520*/  IMAD.WIDE R52, R29, 0x2, R24 ;  /* 0x000000021d347825 */ /* 0x001fe200078e0218 */
[----:B------:R-:W2:Y:S01]  /*5530*/  @P0 LDG.E.U16 R28, desc[UR10][R38.64] ;  /* 0x0000000a261c0981 */ /* 0x000ea2000c1e1500 */
        /* <DEDUP_REMOVED lines=15> */
[----:B0-----:R-:W-:-:S02]  /*5630*/  IMAD.U32 R53, RZ, RZ, UR46 ;  /* 0x0000002eff357e24 */ /* 0x001fc4000f8e00ff */
[----:B------:R-:W-:Y:S01]  /*5640*/  IMAD.WIDE R38, R29, 0x2, R24 ;  /* 0x000000021d267825 */ /* 0x000fe200078e0218 */
[----:B------:R-:W-:-:S03]  /*5650*/  PRMT R116, RZ, 0x7610, R116 ;  /* 0x00007610ff747816 */ /* 0x000fc60000000074 */
[----:B-1----:R-:W-:Y:S01]  /*5660*/  IMAD.U32 R119, RZ, RZ, UR45 ;  /* 0x0000002dff777e24 */ /* 0x002fe2000f8e00ff */
[----:B------:R-:W-:Y:S01]  /*5670*/  PRMT R49, RZ, 0x7610, R49 ;  /* 0x00007610ff317816 */ /* 0x000fe20000000031 */
[----:B------:R-:W-:Y:S01]  /*5680*/  IMAD.U32 R129, RZ, RZ, UR44 ;  /* 0x0000002cff817e24 */ /* 0x000fe2000f8e00ff */
[----:B------:R-:W-:Y:S01]  /*5690*/  PRMT R43, RZ, 0x7610, R43 ;  /* 0x00007610ff2b7816 */ /* 0x000fe2000000002b */
[----:B------:R-:W-:Y:S01]  /*56a0*/  IMAD.U32 R131, RZ, RZ, UR43 ;  /* 0x0000002bff837e24 */ /* 0x000fe2000f8e00ff */
[----:B------:R-:W2:Y:S01]  /*56b0*/  @P0 LDG.E.U16 R32, desc[UR10][R38.64] ;  /* 0x0000000a26200981 */ /* 0x000ea2000c1e1500 */
[----:B------:R-:W-:Y:S01]  /*56c0*/  IMAD.WIDE R52, R53, 0x2, R24 ;  /* 0x0000000235347825 */ /* 0x000fe200078e0218 */
[----:B------:R-:W-:-:S03]  /*56d0*/  ISETP.GT.AND P0, PT, R9, 0x1c, PT ;  /* 0x0000001c0900780c */ /* 0x000fc60003f04270 */
        /* <DEDUP_REMOVED lines=13> */
[----:B------:R-:W-:Y:S01]  /*57b0*/  ISETP.GT.AND P4, PT, R9, 0x20, PT ;  /* 0x000000200900780c */ /* 0x000fe20003f84270 */
[----:B------:R-:W-:-:S02]  /*57c0*/  IMAD.U32 R29, RZ, RZ, UR41 ;  /* 0x00000029ff1d7e24 */ /* 0x000fc4000f8e00ff */
[----:B------:R-:W-:Y:S01]  /*57d0*/  IMAD.WIDE R38, R57, 0x2, R24 ;  /* 0x0000000239267825 */ /* 0x000fe200078e0218 */
[----:B------:R-:W-:-:S03]  /*57e0*/  PRMT R45, RZ, 0x7610, R45 ;  /* 0x00007610ff2d7816 */ /* 0x000fc6000000002d */
[----:B-1----:R-:W-:Y:S01]  /*57f0*/  IMAD.U32 R129, RZ, RZ, UR40 ;  /* 0x00000028ff817e24 */ /* 0x002fe2000f8e00ff */
[----:B------:R-:W-:Y:S01]  /*5800*/  PRMT R30, RZ, 0x7610, R30 ;  /* 0x00007610ff1e7816 */ /* 0x000fe2000000001e */
[----:B0-----:R-:W-:Y:S01]  /*5810*/  IMAD.U32 R131, RZ, RZ, UR39 ;  /* 0x00000027ff837e24 */ /* 0x001fe2000f8e00ff */
[----:B------:R-:W-:Y:S01]  /*5820*/  PRMT R40, RZ, 0x7610, R40 ;  /* 0x00007610ff287816 */ /* 0x000fe20000000028 */
[----:B------:R-:W-:Y:S01]  /*5830*/  IMAD.U32 R133, RZ, RZ, UR38 ;  /* 0x00000026ff857e24 */ /* 0x000fe2000f8e00ff */
[----:B------:R0:W2:Y:S01]  /*5840*/  @P0 LDG.E.U16 R53, desc[UR10][R38.64] ;  /* 0x0000000a26350981 */ /* 0x0000a2000c1e1500 */
        /* <DEDUP_REMOVED lines=11> */
[----:B------:R-:W-:Y:S01]  /*5900*/  ISETP.GT.AND P2, PT, R9, 0x23, PT ;  /* 0x000000230900780c */ /* 0x000fe20003f44270 */
[----:B------:R-:W-:Y:S01]  /*5910*/  IMAD.U32 R139, RZ, RZ, UR37 ;  /* 0x00000025ff8b7e24 */ /* 0x000fe2000f8e00ff */
[----:B0-----:R-:W-:Y:S01]  /*5920*/  PRMT R38, RZ, 0x7610, R38 ;  /* 0x00007610ff267816 */ /* 0x001fe20000000026 */
[----:B------:R0:W2:Y:S01]  /*5930*/  @P4 LDG.E.U16 R59, desc[UR10][R132.64] ;  /* 0x0000000a843b4981 */ /* 0x0000a2000c1e1500 */
[----:B------:R-:W-:-:S02]  /*5940*/  IMAD.U32 R137, RZ, RZ, UR36 ;  /* 0x00000024ff897e24 */ /* 0x000fc4000f8e00ff */
[----:B-1----:R-:W-:Y:S01]  /*5950*/  IMAD.WIDE R118, R139, 0x2, R24 ;  /* 0x000000028b767825 */ /* 0x002fe200078e0218 */
[----:B------:R-:W-:-:S03]  /*5960*/  ISETP.GT.AND P4, PT, R9, 0x25, PT ;  /* 0x000000250900780c */ /* 0x000fc60003f84270 */
[----:B------:R-:W-:Y:S01]  /*5970*/  IMAD.U32 R131, RZ, RZ, UR35 ;  /* 0x00000023ff837e24 */ /* 0x000fe2000f8e00ff */
[----:B------:R-:W-:Y:S01]  /*5980*/  PRMT R57, RZ, 0x7610, R57 ;  /* 0x00007610ff397816 */ /* 0x000fe20000000039 */
[----:B0-----:R-:W-:Y:S01]  /*5990*/  IMAD.U32 R133, RZ, RZ, UR34 ;  /* 0x00000022ff857e24 */ /* 0x001fe2000f8e00ff */
[----:B------:R-:W-:Y:S01]  /*59a0*/  PRMT R52, RZ, 0x7610, R52 ;  /* 0x00007610ff347816 */ /* 0x000fe20000000034 */
[----:B------:R-:W-:Y:S01]  /*59b0*/  IMAD.WIDE R128, R137, 0x2, R24 ;  /* 0x0000000289807825 */ /* 0x000fe200078e0218 */
[----:B------:R-:W-:Y:S01]  /*59c0*/  PRMT R29, RZ, 0x7610, R29 ;  /* 0x00007610ff1d7816 */ /* 0x000fe2000000001d */
[----:B------:R-:W2:Y:S02]  /*59d0*/  @P0 LDG.E.U16 R38, desc[UR10][R118.64] ;  /* 0x0000000a76260981 */ /* 0x000ea4000c1e1500 */
[--C-:B------:R-:W-:Y:S01]  /*59e0*/  IMAD.WIDE R132, R133, 0x2, R24.reuse ;  /* 0x0000000285847825 */ /* 0x100fe200078e0218 */
[----:B------:R-:W-:Y:S01]  /*59f0*/  ISETP.GT.AND P0, PT, R9, RZ, PT ;  /* 0x000000ff0900720c */ /* 0x000fe20003f04270 */
[----:B------:R0:W2:Y:S02]  /*5a00*/  @P1 LDG.E.U16 R57, desc[UR10][R128.64] ;  /* 0x0000000a80391981 */ /* 0x0000a4000c1e1500 */
[----:B------:R-:W-:Y:S01]  /*5a10*/  IMAD.WIDE R130, R131, 0x2, R24 ;  /* 0x0000000283827825 */ /* 0x000fe200078e0218 */
[----:B------:R-:W-:Y:S01]  /*5a20*/  PRMT R39, RZ, 0x7610, R39 ;  /* 0x00007610ff277816 */ /* 0x000fe20000000027 */
[----:B------:R-:W2:Y:S02]  /*5a30*/  @P3 LDG.E.U16 R52, desc[UR10][R132.64] ;  /* 0x0000000a84343981 */ /* 0x000ea4000c1e1500 */
[----:B------:R-:W-:Y:S01]  /*5a40*/  IMAD.U32 R135, RZ, RZ, UR33 ;  /* 0x00000021ff877e24 */ /* 0x000fe2000f8e00ff */
[C---:B------:R-:W-:Y:S01]  /*5a50*/  ISETP.GT.AND P1, PT, R9.reuse, 0x26, PT ;  /* 0x000000260900780c */ /* 0x040fe20003f24270 */
[----:B------:R1:W2:Y:S01]  /*5a60*/  @P2 LDG.E.U16 R29, desc[UR10][R130.64] ;  /* 0x0000000a821d2981 */ /* 0x0002a2000c1e1500 */
[----:B------:R-:W-:Y:S01]  /*5a70*/  ISETP.GT.AND P3, PT, R9, 0x28, PT ;  /* 0x000000280900780c */ /* 0x000fe20003f64270 */
[----:B------:R-:W-:Y:S01]  /*5a80*/  IMAD.WIDE R134, R135, 0x2, R24 ;  /* 0x0000000287867825 */ /* 0x000fe200078e0218 */
[----:B------:R-:W-:-:S02]  /*5a90*/  ISETP.GT.AND P2, PT, R9, 0x27, PT ;  /* 0x000000270900780c */ /* 0x000fc40003f44270 */
[----:B------:R-:W-:Y:S01]  /*5aa0*/  PRMT R179, RZ, 0x7610, R179 ;  /* 0x00007610ffb37816 */ /* 0x000fe200000000b3 */
[----:B------:R-:W-:Y:S01]  /*5ab0*/  IMAD.U32 R137, RZ, RZ, UR32 ;  /* 0x00000020ff897e24 */ /* 0x000fe2000f8e00ff */
[----:B------:R1:W2:Y:S01]  /*5ac0*/  @P4 LDG.E.U16 R39, desc[UR10][R134.64] ;  /* 0x0000000a86274981 */ /* 0x0002a2000c1e1500 */
[----:B0-----:R-:W-:Y:S02]  /*5ad0*/  IMAD.U32 R129, RZ, RZ, UR31 ;  /* 0x0000001fff817e24 */ /* 0x001fe4000f8e00ff */
[----:B-1----:R-:W-:Y:S01]  /*5ae0*/  IMAD.U32 R131, RZ, RZ, UR30 ;  /* 0x0000001eff837e24 */ /* 0x002fe2000f8e00ff */
[----:B------:R-:W-:Y:S01]  /*5af0*/  ISETP.GT.AND P4, PT, R9, 0x29, PT ;  /* 0x000000290900780c */ /* 0x000fe20003f84270 */
[----:B------:R-:W-:Y:S01]  /*5b00*/  IMAD.WIDE R118, R137, 0x2, R24 ;  /* 0x0000000289767825 */ /* 0x000fe200078e0218 */
[----:B------:R-:W-:Y:S01]  /*5b10*/  PRMT R138, RZ, 0x7610, R138 ;  /* 0x00007610ff8a7816 */ /* 0x000fe2000000008a */
[----:B------:R-:W2:Y:S02]  /*5b20*/  @P0 LDG.E.U16 R179, desc[UR10][R24.64] ;  /* 0x0000000a18b30981 */ /* 0x000ea4000c1e1500 */
[----:B------:R-:W-:Y:S01]  /*5b30*/  IMAD.WIDE R130, R131, 0x2, R24 ;  /* 0x0000000283827825 */ /* 0x000fe200078e0218 */
[----:B------:R-:W-:-:S02]  /*5b40*/  PRMT R135, RZ, 0x7610, R135 ;  /* 0x00007610ff877816 */ /* 0x000fc40000000087 */
[----:B------:R-:W-:Y:S01]  /*5b50*/  PRMT R134, RZ, 0x7610, R134 ;  /* 0x00007610ff867816 */ /* 0x000fe20000000086 */
[----:B------:R-:W-:Y:S01]  /*5b60*/  IMAD.WIDE R128, R129, 0x2, R24 ;  /* 0x0000000281807825 */ /* 0x000fe200078e0218 */
[C---:B------:R-:W-:Y:S01]  /*5b70*/  ISETP.GT.AND P0, PT, R9.reuse, 0x2c, PT ;  /* 0x0000002c0900780c */ /* 0x040fe20003f04270 */
[----:B------:R0:W2:Y:S02]  /*5b80*/  @P3 LDG.E.U16 R138, desc[UR10][R130.64] ;  /* 0x0000000a828a3981 */ /* 0x0000a4000c1e1500 */
[----:B------:R-:W-:Y:S01]  /*5b90*/  IMAD.U32 R133, RZ, RZ, UR29 ;  /* 0x0000001dff857e24 */ /* 0x000fe2000f8e00ff */
[----:B------:R-:W-:Y:S01]  /*5ba0*/  PRMT R137, RZ, 0x7610, R137 ;  /* 0x00007610ff897816 */ /* 0x000fe20000000089 */
[----:B------:R-:W2:Y:S01]  /*5bb0*/  @P1 LDG.E.U16 R135, desc[UR10][R118.64] ;  /* 0x0000000a76871981 */ /* 0x000ea2000c1e1500 */
[----:B------:R-:W-:Y:S01]  /*5bc0*/  ISETP.GT.AND P1, PT, R9, 0x2a, PT ;  /* 0x0000002a0900780c */ /* 0x000fe20003f24270 */
[----:B------:R-:W-:Y:S02]  /*5bd0*/  IMAD.WIDE R132, R133, 0x2, R24 ;  /* 0x0000000285847825 */ /* 0x000fe400078e0218 */
[----:B------:R1:W2:Y:S01]  /*5be0*/  @P2 LDG.E.U16 R134, desc[UR10][R128.64] ;  /* 0x0000000a80862981 */ /* 0x0002a2000c1e1500 */
[C---:B------:R-:W-:Y:S01]  /*5bf0*/  ISETP.GT.AND P2, PT, R9.reuse, 0x2b, PT ;  /* 0x0000002b0900780c */ /* 0x040fe20003f44270 */
[----:B0-----:R-:W-:Y:S01]  /*5c00*/  IMAD.U32 R131, RZ, RZ, UR26 ;  /* 0x0000001aff837e24 */ /* 0x001fe2000f8e00ff */
[----:B------:R-:W-:Y:S01]  /*5c10*/  ISETP.GT.AND P3, PT, R9, 0x2d, PT ;  /* 0x0000002d0900780c */ /* 0x000fe20003f64270 */
[----:B------:R-:W-:Y:S01]  /*5c20*/  IMAD.U32 R165, RZ, RZ, UR28 ;  /* 0x0000001cffa57e24 */ /* 0x000fe2000f8e00ff */
[----:B------:R-:W-:Y:S01]  /*5c30*/  PRMT R162, RZ, 0x7610, R162 ;  /* 0x00007610ffa27816 */ /* 0x000fe200000000a2 */
[----:B------:R-:W-:Y:S01]  /*5c40*/  IMAD.WIDE R130, R131, 0x2, R24 ;  /* 0x0000000283827825 */ /* 0x000fe200078e0218 */
[----:B------:R0:W2:Y:S01]  /*5c50*/  @P4 LDG.E.U16 R137, desc[UR10][R132.64] ;  /* 0x0000000a84894981 */ /* 0x0000a2000c1e1500 */
[----:B-1----:R-:W-:-:S02]  /*5c60*/  MOV R129, UR27 ;  /* 0x0000001b00817c02 */ /* 0x002fc40008000f00 */
[----:B------:R-:W-:Y:S01]  /*5c70*/  IMAD.WIDE R118, R165, 0x2, R24 ;  /* 0x00000002a5767825 */ /* 0x000fe200078e0218 */
[----:B------:R-:W-:Y:S01]  /*5c80*/  PRMT R139, RZ, 0x7610, R139 ;  /* 0x00007610ff8b7816 */ /* 0x000fe2000000008b */
[----:B------:R1:W2:Y:S01]  /*5c90*/  @P0 LDG.E.U16 R162, desc[UR10][R130.64] ;  /* 0x0000000a82a20981 */ /* 0x0002a2000c1e1500 */
[----:B------:R-:W-:Y:S01]  /*5ca0*/  PRMT R164, RZ, 0x7610, R164 ;  /* 0x00007610ffa47816 */ /* 0x000fe200000000a4 */
[----:B------:R-:W-:Y:S01]  /*5cb0*/  IMAD.WIDE R128, R129, 0x2, R24 ;  /* 0x0000000281807825 */ /* 0x000fe200078e0218 */
[----:B------:R-:W-:-:S03]  /*5cc0*/  PRMT R163, RZ, 0x7610, R163 ;  /* 0x00007610ffa37816 */ /* 0x000fc600000000a3 */
[----:B0-----:R-:W-:Y:S01]  /*5cd0*/  IMAD.U32 R132, RZ, RZ, UR25 ;  /* 0x00000019ff847e24 */ /* 0x001fe2000f8e00ff */
[C---:B------:R-:W-:Y:S01]  /*5ce0*/  ISETP.GT.AND P0, PT, R9.reuse, 0x2e, PT ;  /* 0x0000002e0900780c */ /* 0x040fe20003f04270 */
[----:B------:R0:W2:Y:S02]  /*5cf0*/  @P1 LDG.E.U16 R139, desc[UR10][R118.64] ;  /* 0x0000000a768b1981 */ /* 0x0000a4000c1e1500 */
[----:B------:R-:W-:Y:S01]  /*5d00*/  IMAD.WIDE R132, R132, 0x2, R24 ;  /* 0x0000000284847825 */ /* 0x000fe200078e0218 */
[C---:B------:R-:W-:Y:S01]  /*5d10*/  ISETP.GT.AND P1, PT, R9.reuse, 0x2f, PT ;  /* 0x0000002f0900780c */ /* 0x040fe20003f24270 */
[----:B------:R0:W2:Y:S01]  /*5d20*/  @P2 LDG.E.U16 R164, desc[UR10][R128.64] ;  /* 0x0000000a80a42981 */ /* 0x0000a2000c1e1500 */
[----:B------:R-:W-:Y:S01]  /*5d30*/  ISETP.GT.AND P2, PT, R9, 0x30, PT ;  /* 0x000000300900780c */ /* 0x000fe20003f44270 */
[----:B------:R-:W-:Y:S02]  /*5d40*/  IMAD.U32 R165, RZ, RZ, UR24 ;  /* 0x00000018ffa57e24 */ /* 0x000fe4000f8e00ff */
[----:B------:R0:W2:Y:S01]  /*5d50*/  @P3 LDG.E.U16 R163, desc[UR10][R132.64] ;  /* 0x0000000a84a33981 */ /* 0x0000a2000c1e1500 */
[----:B-1----:R-:W-:-:S02]  /*5d60*/  IMAD.U32 R130, RZ, RZ, UR22 ;  /* 0x00000016ff827e24 */ /* 0x002fc4000f8e00ff */
[----:B0-----:R-:W-:-:S04]  /*5d70*/  IMAD.WIDE R118, R165, 0x2, R24 ;  /* 0x00000002a5767825 */ /* 0x001fc800078e0218 */
[----:B------:R-:W-:Y:S01]  /*5d80*/  IMAD.U32 R128, RZ, RZ, UR23 ;  /* 0x00000017ff807e24 */ /* 0x000fe2000f8e00ff */
[----:B------:R-:W-:-:S03]  /*5d90*/  PRMT R133, RZ, 0x7610, R133 ;  /* 0x00007610ff857816 */ /* 0x000fc60000000085 */
[----:B------:R-:W-:Y:S01]  /*5da0*/  IMAD.WIDE R128, R128, 0x2, R24 ;  /* 0x0000000280807825 */ /* 0x000fe200078e0218 */
[----:B------:R-:W-:Y:S02]  /*5db0*/  PRMT R132, RZ, 0x7610, R132 ;  /* 0x00007610ff847816 */ /* 0x000fe40000000084 */
[C---:B------:R-:W-:Y:S01]  /*5dc0*/  ISETP.GT.AND P3, PT, R9.reuse, 0x31, PT ;  /* 0x000000310900780c */ /* 0x040fe20003f64270 */
[----:B------:R-:W-:Y:S01]  /*5dd0*/  IMAD.WIDE R130, R130, 0x2, R24 ;  /* 0x0000000282827825 */ /* 0x000fe200078e0218 */
[----:B------:R-:W-:Y:S01]  /*5de0*/  PRMT R183, RZ, 0x7610, R183 ;  /* 0x00007610ffb77816 */ /* 0x000fe200000000b7 */
[----:B------:R0:W2:Y:S01]  /*5df0*/  @P0 LDG.E.U16 R133, desc[UR10][R118.64] ;  /* 0x0000000a76850981 */ /* 0x0000a2000c1e1500 */
[----:B------:R-:W-:-:S03]  /*5e00*/  ISETP.GT.AND P0, PT, R9, 0x32, PT ;  /* 0x000000320900780c */ /* 0x000fc60003f04270 */
[----:B------:R1:W2:Y:S04]  /*5e10*/  @P1 LDG.E.U16 R132, desc[UR10][R128.64] ;  /* 0x0000000a80841981 */ /* 0x0002a8000c1e1500 */
[----:B------:R3:W2:Y:S01]  /*5e20*/  @P2 LDG.E.U16 R183, desc[UR10][R130.64] ;  /* 0x0000000a82b72981 */ /* 0x0006a2000c1e1500 */
[----:B0-----:R-:W-:Y:S02]  /*5e30*/  IMAD.U32 R118, RZ, RZ, UR21 ;  /* 0x00000015ff767e24 */ /* 0x001fe4000f8e00ff */
[----:B-1----:R-:W-:Y:S02]  /*5e40*/  IMAD.U32 R128, RZ, RZ, UR20 ;  /* 0x00000014ff807e24 */ /* 0x002fe4000f8e00ff */
[----:B------:R-:W-:Y:S01]  /*5e50*/  IMAD.WIDE R118, R118, 0x2, R24 ;  /* 0x0000000276767825 */ /* 0x000fe200078e0218 */
[----:B---3--:R-:W-:-:S02]  /*5e60*/  PRMT R131, RZ, 0x7610, R131 ;  /* 0x00007610ff837816 */ /* 0x008fc40000000083 */
[----:B------:R-:W-:Y:S01]  /*5e70*/  PRMT R130, RZ, 0x7610, R130 ;  /* 0x00007610ff827816 */ /* 0x000fe20000000082 */
[----:B------:R-:W-:Y:S01]  /*5e80*/  IMAD.WIDE R128, R128, 0x2, R24 ;  /* 0x0000000280807825 */ /* 0x000fe200078e0218 */
[C---:B------:R-:W-:Y:S02]  /*5e90*/  ISETP.GT.AND P1, PT, R9.reuse, 0x33, PT ;  /* 0x000000330900780c */ /* 0x040fe40003f24270 */
[----:B------:R0:W3:Y:S04]  /*5ea0*/  @P3 LDG.E.U16 R131, desc[UR10][R118.64] ;  /* 0x0000000a76833981 */ /* 0x0000e8000c1e1500 */
[----:B------:R1:W2:Y:S01]  /*5eb0*/  @P0 LDG.E.U16 R130, desc[UR10][R128.64] ;  /* 0x0000000a80820981 */ /* 0x0002a2000c1e1500 */
[----:B------:R-:W-:Y:S01]  /*5ec0*/  ISETP.GT.AND P0, PT, R9, 0x34, PT ;  /* 0x000000340900780c */ /* 0x000fe20003f04270 */
[----:B0-----:R-:W-:Y:S01]  /*5ed0*/  IMAD.U32 R118, RZ, RZ, UR19 ;  /* 0x00000013ff767e24 */ /* 0x001fe2000f8e00ff */
[----:B-1----:R-:W-:-:S03]  /*5ee0*/  PRMT R128, RZ, 0x7610, R128 ;  /* 0x00007610ff807816 */ /* 0x002fc60000000080 */
[----:B------:R-:W-:Y:S01]  /*5ef0*/  IMAD.WIDE R118, R118, 0x2, R24 ;  /* 0x0000000276767825 */ /* 0x000fe200078e0218 */
[----:B------:R-:W-:-:S03]  /*5f00*/  PRMT R129, RZ, 0x7610, R129 ;  /* 0x00007610ff817816 */ /* 0x000fc60000000081 */
[----:B------:R-:W-:Y:S01]  /*5f10*/  IMAD.U32 R165, RZ, RZ, UR18 ;  /* 0x00000012ffa57e24 */ /* 0x000fe2000f8e00ff */
[----:B------:R0:W2:Y:S01]  /*5f20*/  @P1 LDG.E.U16 R128, desc[UR10][R118.64] ;  /* 0x0000000a76801981 */ /* 0x0000a2000c1e1500 */
[----:B------:R-:W-:Y:S02]  /*5f30*/  ISETP.GT.AND P1, PT, R9, 0x38, PT ;  /* 0x000000380900780c */ /* 0x000fe40003f24270 */
[----:B0-----:R-:W-:Y:S01]  /*5f40*/  IMAD.WIDE R118, R165, 0x2, R24 ;  /* 0x00000002a5767825 */ /* 0x001fe200078e0218 */
[----:B------:R-:W-:-:S04]  /*5f50*/  PRMT R184, RZ, 0x7610, R184 ;  /* 0x00007610ffb87816 */ /* 0x000fc800000000b8 */
[----:B------:R0:W3:Y:S01]  /*5f60*/  @P0 LDG.E.U16 R129, desc[UR10][R118.64] ;  /* 0x0000000a76810981 */ /* 0x0000e2000c1e1500 */
[----:B------:R-:W-:Y:S01]  /*5f70*/  ISETP.GT.AND P0, PT, R9, 0x1, PT ;  /* 0x000000010900780c */ /* 0x000fe20003f04270 */
[----:B0-----:R-:W-:-:S04]  /*5f80*/  IMAD.U32 R118, RZ, RZ, UR14 ;  /* 0x0000000eff767e24 */ /* 0x001fc8000f8e00ff */
[----:B------:R-:W-:-:S05]  /*5f90*/  IMAD.WIDE R118, R118, 0x2, R24 ;  /* 0x0000000276767825 */ /* 0x000fca00078e0218 */
[----:B------:R0:W3:Y:S01]  /*5fa0*/  @P1 LDG.E.U16 R184, desc[UR10][R118.64] ;  /* 0x0000000a76b81981 */ /* 0x0000e2000c1e1500 */
[----:B------:R-:W-:Y:S01]  /*5fb0*/  PRMT R185, RZ, 0x7610, R185 ;  /* 0x00007610ffb97816 */ /* 0x000fe200000000b9 */
[----:B0-----:R-:W-:-:S05]  /*5fc0*/  IMAD.WIDE R118, R166, 0x2, R24 ;  /* 0x00000002a6767825 */ /* 0x001fca00078e0218 */
[----:B------:R0:W3:Y:S01]  /*5fd0*/  @P0 LDG.E.U16 R185, desc[UR10][R118.64] ;  /* 0x0000000a76b90981 */ /* 0x0000e2000c1e1500 */
[----:B------:R-:W-:Y:S02]  /*5fe0*/  ISETP.GT.AND P0, PT, R9, 0x35, PT ;  /* 0x000000350900780c */ /* 0x000fe40003f04270 */
[----:B------:R-:W-:Y:S01]  /*5ff0*/  PRMT R165, RZ, 0x7610, R165 ;  /* 0x00007610ffa57816 */ /* 0x000fe200000000a5 */
[----:B0-----:R-:W-:-:S04]  /*6000*/  IMAD.U32 R118, RZ, RZ, UR17 ;  /* 0x00000011ff767e24 */ /* 0x001fc8000f8e00ff */
[----:B------:R-:W-:-:S06]  /*6010*/  IMAD.WIDE R118, R118, 0x2, R24 ;  /* 0x0000000276767825 */ /* 0x000fcc00078e0218 */
        /* <DEDUP_REMOVED lines=20> */
[----:B------:R0:W4:Y:S01]  /*6160*/  @P0 LDG.E.U16 R168, desc[UR10][R118.64] ;  /* 0x0000000a76a80981 */ /* 0x000122000c1e1500 */
[----:B------:R-:W-:Y:S02]  /*6170*/  ISETP.GT.AND P0, PT, R9, 0x3b, PT ;  /* 0x0000003b0900780c */ /* 0x000fe40003f04270 */
[----:B------:R-:W-:Y:S01]  /*6180*/  PRMT R169, RZ, 0x7610, R169 ;  /* 0x00007610ffa97816 */ /* 0x000fe200000000a9 */
[----:B0-----:R-:W-:-:S04]  /*6190*/  IMAD.U32 R118, RZ, RZ, UR9 ;  /* 0x00000009ff767e24 */ /* 0x001fc8000f8e00ff */
[----:B------:R-:W-:-:S06]  /*61a0*/  IMAD.WIDE R118, R118, 0x2, R24 ;  /* 0x0000000276767825 */ /* 0x000fcc00078e0218 */
[----:B------:R0:W4:Y:S01]  /*61b0*/  @P0 LDG.E.U16 R169, desc[UR10][R118.64] ;  /* 0x0000000a76a90981 */ /* 0x000122000c1e1500 */
[----:B------:R-:W-:Y:S02]  /*61c0*/  ISETP.GT.AND P0, PT, R9, 0x3c, PT ;  /* 0x0000003c0900780c */ /* 0x000fe40003f04270 */
[----:B------:R-:W-:Y:S01]  /*61d0*/  PRMT R170, RZ, 0x7610, R170 ;  /* 0x00007610ffaa7816 */ /* 0x000fe200000000aa */
[----:B0-----:R-:W-:-:S04]  /*61e0*/  IMAD R118, R173, 0x3c, RZ ;  /* 0x0000003cad767824 */ /* 0x001fc800078e02ff */
[----:B------:R-:W-:-:S06]  /*61f0*/  IMAD.WIDE R118, R118, 0x2, R24 ;  /* 0x0000000276767825 */ /* 0x000fcc00078e0218 */
[----:B------:R0:W4:Y:S01]  /*6200*/  @P0 LDG.E.U16 R170, desc[UR10][R118.64] ;  /* 0x0000000a76aa0981 */ /* 0x000122000c1e1500 */
[----:B------:R-:W-:Y:S02]  /*6210*/  ISETP.GT.AND P0, PT, R9, 0x3d, PT ;  /* 0x0000003d0900780c */ /* 0x000fe40003f04270 */
[----:B------:R-:W-:Y:S01]  /*6220*/  PRMT R171, RZ, 0x7610, R171 ;  /* 0x00007610ffab7816 */ /* 0x000fe200000000ab */
[----:B0-----:R-:W-:-:S04]  /*6230*/  IMAD R118, R173, 0x3d, RZ ;  /* 0x0000003dad767824 */ /* 0x001fc800078e02ff */
[----:B------:R-:W-:Y:S01]  /*6240*/  IMAD.WIDE R118, R118, 0x2, R24 ;  /* 0x0000000276767825 */ /* 0x000fe200078e0218 */
[----:B------:R-:W0:Y:S05]  /*6250*/  S2R R196, SR_TID.X ;  /* 0x0000000000c47919 */ /* 0x000e2a0000002100 */
[----:B------:R1:W4:Y:S01]  /*6260*/  @P0 LDG.E.U16 R171, desc[UR10][R118.64] ;  /* 0x0000000a76ab0981 */ /* 0x000322000c1e1500 */
[----:B------:R-:W-:Y:S02]  /*6270*/  ISETP.GT.AND P0, PT, R9, 0x3e, PT ;  /* 0x0000003e0900780c */ /* 0x000fe40003f04270 */
[----:B------:R-:W-:Y:S01]  /*6280*/  PRMT R172, RZ, 0x7610, R172 ;  /* 0x00007610ffac7816 */ /* 0x000fe200000000ac */
[----:B-1----:R-:W-:-:S04]  /*6290*/  IMAD R118, R173, 0x3e, RZ ;  /* 0x0000003ead767824 */ /* 0x002fc800078e02ff */
[----:B------:R-:W-:-:S06]  /*62a0*/  IMAD.WIDE R118, R118, 0x2, R24 ;  /* 0x0000000276767825 */ /* 0x000fcc00078e0218 */
[----:B------:R1:W4:Y:S01]  /*62b0*/  @P0 LDG.E.U16 R172, desc[UR10][R118.64] ;  /* 0x0000000a76ac0981 */ /* 0x000322000c1e1500 */
[----:B------:R-:W-:Y:S01]  /*62c0*/  ISETP.GT.AND P0, PT, R9, 0x3f, PT ;  /* 0x0000003f0900780c */ /* 0x000fe20003f04270 */
[----:B-1----:R-:W-:Y:S01]  /*62d0*/  IMAD R118, R173, 0x3f, RZ ;  /* 0x0000003fad767824 */ /* 0x002fe200078e02ff */
[----:B------:R-:W-:-:S03]  /*62e0*/  PRMT R173, RZ, 0x7610, R173 ;  /* 0x00007610ffad7816 */ /* 0x000fc600000000ad */
[----:B------:R-:W-:-:S08]  /*62f0*/  IMAD.WIDE R118, R118, 0x2, R24 ;  /* 0x0000000276767825 */ /* 0x000fd000078e0218 */
[----:B------:R1:W4:Y:S01]  /*6300*/  @P0 LDG.E.U16 R173, desc[UR10][R118.64] ;  /* 0x0000000a76ad0981 */ /* 0x000322000c1e1500 */
[----:B0-----:R-:W-:Y:S01]  /*6310*/  LOP3.LUT R196, R196, 0x3f, RZ, 0xc0, !PT ;  /* 0x0000003fc4c47812 */ /* 0x001fe200078ec0ff */
[----:B------:R-:W0:Y:S03]  /*6320*/  S2UR UR7, SR_CgaCtaId ;  /* 0x00000000000779c3 */ /* 0x000e260000008800 */
[----:B------:R-:W-:Y:S02]  /*6330*/  ISETP.GE.AND P0, PT, R196, R9, PT ;  /* 0x00000009c400720c */ /* 0x000fe40003f06270 */
[C---:B------:R-:W-:Y:S02]  /*6340*/  IADD3 RZ, P1, PT, R11.reuse, R2, RZ ;  /* 0x000000020bff7210 */ /* 0x040fe40007f3e0ff */
[----:B------:R-:W-:Y:S01]  /*6350*/  PRMT R174, RZ, 0x7610, R174 ;  /* 0x00007610ffae7816 */ /* 0x000fe200000000ae */
[----:B-1----:R-:W-:-:S02]  /*6360*/  IMAD.IADD R118, R11, 0x1, R2 ;  /* 0x000000010b767824 */ /* 0x002fc400078e0202 */
[----:B------:R-:W-:Y:S01]  /*6370*/  IMAD.X R119, R153, 0x1, R8, P1 ;  /* 0x0000000199777824 */ /* 0x000fe200008e0608 */
[----:B------:R-:W-:Y:S01]  /*6380*/  BAR.SYNC.DEFER_BLOCKING 0x0 ;  /* 0x0000000000007b1d */ /* 0x000fe20000010000 */
[C---:B------:R-:W-:Y:S02]  /*6390*/  IADD3 RZ, P1, PT, R12.reuse, R2, RZ ;  /* 0x000000020cff7210 */ /* 0x040fe40007f3e0ff */
[----:B------:R-:W-:Y:S02]  /*63a0*/  PRMT R176, RZ, 0x7610, R176 ;  /* 0x00007610ffb07816 */ /* 0x000fe400000000b0 */
[----:B------:R-:W-:Y:S01]  /*63b0*/  PRMT R175, RZ, 0x7610, R175 ;  /* 0x00007610ffaf7816 */ /* 0x000fe200000000af */
[----:B------:R-:W-:Y:S01]  /*63c0*/  UMOV UR6, 0x400 ;  /* 0x0000040000067882 */ /* 0x000fe20000000000 */
[----:B------:R-:W-:Y:S01]  /*63d0*/  PRMT R177, RZ, 0x7610, R177 ;  /* 0x00007610ffb17816 */ /* 0x000fe200000000b1 */
[----:B------:R1:W4:Y:S02]  /*63e0*/  @!P0 LDG.E.U16 R174, desc[UR10][R118.64] ;  /* 0x0000000a76ae8981 */ /* 0x000324000c1e1500 */
[----:B-1----:R-:W-:-:S02]  /*63f0*/  IMAD.IADD R118, R12, 0x1, R2 ;  /* 0x000000010c767824 */ /* 0x002fc400078e0202 */
[----:B------:R-:W-:Y:S01]  /*6400*/  IMAD.X R119, R152, 0x1, R8, P1 ;  /* 0x0000000198777824 */ /* 0x000fe200008e0608 */
[----:B------:R-:W-:-:S04]  /*6410*/  IADD3 RZ, P1, PT, R13, R2, RZ ;  /* 0x000000020dff7210 */ /* 0x000fc80007f3e0ff */
[----:B------:R1:W4:Y:S01]  /*6420*/  @!P0 LDG.E.U16 R176, desc[UR10][R118.64] ;  /* 0x0000000a76b08981 */ /* 0x000322000c1e1500 */
[----:B0-----:R-:W-:Y:S01]  /*6430*/  ULEA UR6, UR7, UR6, 0x18 ;  /* 0x0000000607067291 */ /* 0x001fe2000f8ec0ff */
[----:B-1----:R-:W-:Y:S01]  /*6440*/  IMAD.IADD R118, R13, 0x1, R2 ;  /* 0x000000010d767824 */ /* 0x002fe200078e0202 */
[----:B------:R-:W-:Y:S02]  /*6450*/  IADD3.X R119, PT, PT, R151, R8, RZ, P1, !PT ;  /* 0x0000000897777210 */ /* 0x000fe40000ffe4ff */
[----:B------:R-:W-:-:S03]  /*6460*/  IADD3 RZ, P1, PT, R14, R2, RZ ;  /* 0x000000020eff7210 */ /* 0x000fc60007f3e0ff */
[----:B------:R0:W4:Y:S01]  /*6470*/  @!P0 LDG.E.U16 R175, desc[UR10][R118.64] ;  /* 0x0000000a76af8981 */ /* 0x000122000c1e1500 */
[----:B------:R-:W-:Y:S01]  /*6480*/  PRMT R178, RZ, 0x7610, R178 ;  /* 0x00007610ffb27816 */ /* 0x000fe200000000b2 */
[----:B------:R-:W-:Y:S02]  /*6490*/  IMAD.SHL.U32 R180, R196, 0x2, RZ ;  /* 0x00000002c4b47824 */ /* 0x000fe400078e00ff */
[----:B0-----:R-:W-:Y:S02]  /*64a0*/  IMAD.IADD R118, R14, 0x1, R2 ;  /* 0x000000010e767824 */ /* 0x001fe400078e0202 */
[----:B------:R-:W-:Y:S01]  /*64b0*/  IMAD.X R119, R150, 0x1, R8, P1 ;  /* 0x0000000196777824 */ /* 0x000fe200008e0608 */
[----:B------:R-:W-:-:S04]  /*64c0*/  IADD3 RZ, P1, PT, R15, R2, RZ ;  /* 0x000000020fff7210 */ /* 0x000fc80007f3e0ff */
[----:B------:R0:W4:Y:S04]  /*64d0*/  @!P0 LDG.E.U16 R177, desc[UR10][R118.64] ;  /* 0x0000000a76b18981 */ /* 0x000128000c1e1500 */
[----:B--2---:R1:W-:Y:S01]  /*64e0*/  STS.U16 [R180+UR6], R179 ;  /* 0x000000b3b4007988 */ /* 0x0043e20008000406 */
[----:B0-----:R-:W-:Y:S02]  /*64f0*/  IMAD.IADD R118, R15, 0x1, R2 ;  /* 0x000000010f767824 */ /* 0x001fe400078e0202 */
[----:B------:R-:W-:Y:S01]  /*6500*/  IMAD.X R119, R149, 0x1, R8, P1 ;  /* 0x0000000195777824 */ /* 0x000fe200008e0608 */
[----:B------:R-:W-:Y:S02]  /*6510*/  IADD3 RZ, P1, PT, R16, R2, RZ ;  /* 0x0000000210ff7210 */ /* 0x000fe40007f3e0ff */
[----:B-1----:R-:W-:-:S02]  /*6520*/  PRMT R179, RZ, 0x7610, R179 ;  /* 0x00007610ffb37816 */ /* 0x002fc400000000b3 */
[----:B------:R0:W2:Y:S01]  /*6530*/  @!P0 LDG.E.U16 R178, desc[UR10][R118.64] ;  /* 0x0000000a76b28981 */ /* 0x0000a2000c1e1500 */
[----:B------:R-:W-:Y:S01]  /*6540*/  PRMT R181, RZ, 0x7610, R181 ;  /* 0x00007610ffb57816 */ /* 0x000fe200000000b5 */
[----:B0-----:R-:W-:Y:S02]  /*6550*/  IMAD.IADD R118, R16, 0x1, R2 ;  /* 0x0000000110767824 */ /* 0x001fe400078e0202 */
[----:B------:R-:W-:Y:S01]  /*6560*/  IMAD.X R119, R148, 0x1, R8, P1 ;  /* 0x0000000194777824 */ /* 0x000fe200008e0608 */
[----:B------:R-:W-:-:S04]  /*6570*/  IADD3 RZ, P1, PT, R17, R2, RZ ;  /* 0x0000000211ff7210 */ /* 0x000fc80007f3e0ff */
[----:B------:R0:W2:Y:S01]  /*6580*/  @!P0 LDG.E.U16 R179, desc[UR10][R118.64] ;  /* 0x0000000a76b38981 */ /* 0x0000a2000c1e1500 */
[----:B------:R-:W-:Y:S01]  /*6590*/  PRMT R182, RZ, 0x7610, R182 ;  /* 0x00007610ffb67816 */ /* 0x000fe200000000b6 */
[----:B0-----:R-:W-:Y:S02]  /*65a0*/  IMAD.IADD R118, R17, 0x1, R2 ;  /* 0x0000000111767824 */ /* 0x001fe400078e0202 */
[----:B------:R-:W-:Y:S01]  /*65b0*/  IMAD.X R119, R147, 0x1, R8, P1 ;  /* 0x0000000193777824 */ /* 0x000fe200008e0608 */
[----:B------:R-:W-:-:S04]  /*65c0*/  IADD3 RZ, P1, PT, R18, R2, RZ ;  /* 0x0000000212ff7210 */ /* 0x000fc80007f3e0ff */
[----:B------:R0:W2:Y:S04]  /*65d0*/  @!P0 LDG.E.U16 R181, desc[UR10][R118.64] ;  /* 0x0000000a76b58981 */ /* 0x0000a8000c1e1500 */
[----:B------:R1:W-:Y:S01]  /*65e0*/  STS.U16 [R180+UR6+0x800], R117 ;  /* 0x00080075b4007988 */ /* 0x0003e20008000406 */
[----:B0-----:R-:W-:Y:S02]  /*65f0*/  IMAD.IADD R118, R18, 0x1, R2 ;  /* 0x0000000112767824 */ /* 0x001fe400078e0202 */
[--C-:B------:R-:W-:Y:S01]  /*6600*/  IMAD.X R119, R146, 0x1, R8.reuse, P1 ;  /* 0x0000000192777824 */ /* 0x100fe200008e0608 */
[-C--:B------:R-:W-:Y:S01]  /*6610*/  IADD3 RZ, P1, PT, R19, R2.reuse, RZ ;  /* 0x0000000213ff7210 */ /* 0x080fe20007f3e0ff */
[----:B------:R0:W-:Y:S04]  /*6620*/  STS.U16 [R180+UR6+0xc00], R116 ;  /* 0x000c0074b4007988 */ /* 0x0001e80008000406 */
[----:B------:R0:W2:Y:S01]  /*6630*/  @!P0 LDG.E.U16 R182, desc[UR10][R118.64] ;  /* 0x0000000a76b68981 */ /* 0x0000a2000c1e1500 */
[----:B-1----:R-:W-:Y:S01]  /*6640*/  IMAD.X R117, R145, 0x1, R8, P1 ;  /* 0x0000000191757824 */ /* 0x002fe200008e0608 */
[C---:B------:R-:W-:Y:S01]  /*6650*/  IADD3 RZ, P1, PT, R20.reuse, R2, RZ ;  /* 0x0000000214ff7210 */ /* 0x040fe20007f3e0ff */
[----:B0-----:R-:W-:Y:S01]  /*6660*/  IMAD.IADD R116, R19, 0x1, R2 ;  /* 0x0000000113747824 */ /* 0x001fe200078e0202 */
[----:B------:R-:W-:Y:S01]  /*6670*/  PRMT R118, RZ, 0x7610, R118 ;  /* 0x00007610ff767816 */ /* 0x000fe20000000076 */
[----:B------:R0:W-:Y:S05]  /*6680*/  STS.U16 [R180+UR6+0x1000], R59 ;  /* 0x0010003bb4007988 */ /* 0x0001ea0008000406 */
[----:B------:R1:W2:Y:S01]  /*6690*/  @!P0 LDG.E.U16 R118, desc[UR10][R116.64] ;  /* 0x0000000a74768981 */ /* 0x0002a2000c1e1500 */
[----:B0-----:R-:W-:Y:S01]  /*66a0*/  PRMT R59, RZ, 0x7610, R59 ;  /* 0x00007610ff3b7816 */ /* 0x001fe2000000003b */
[----:B-1----:R-:W-:-:S02]  /*66b0*/  IMAD.IADD R116, R20, 0x1, R2 ;  /* 0x0000000114747824 */ /* 0x002fc400078e0202 */
[----:B------:R-:W-:Y:S01]  /*66c0*/  IMAD.X R117, R144, 0x1, R8, P1 ;  /* 0x0000000190757824 */ /* 0x000fe200008e0608 */
[C---:B------:R-:W-:Y:S02]  /*66d0*/  IADD3 RZ, P1, PT, R21.reuse, R2, RZ ;  /* 0x0000000215ff7210 */ /* 0x040fe40007f3e0ff */
[----:B------:R-:W-:Y:S02]  /*66e0*/  PRMT R119, RZ, 0x7610, R119 ;  /* 0x00007610ff777816 */ /* 0x000fe40000000077 */
[----:B------:R0:W2:Y:S04]  /*66f0*/  @!P0 LDG.E.U16 R59, desc[UR10][R116.64] ;  /* 0x0000000a743b8981 */ /* 0x0000a8000c1e1500 */
[----:B------:R1:W-:Y:S01]  /*6700*/  STS.U16 [R180+UR6+0x1400], R138 ;  /* 0x0014008ab4007988 */ /* 0x0003e20008000406 */
[----:B0-----:R-:W-:-:S02]  /*6710*/  IMAD.IADD R116, R21, 0x1, R2 ;  /* 0x0000000115747824 */ /* 0x001fc400078e0202 */
[----:B------:R-:W-:Y:S01]  /*6720*/  IMAD.X R117, R143, 0x1, R8, P1 ;  /* 0x000000018f757824 */ /* 0x000fe200008e0608 */
[C---:B------:R-:W-:Y:S02]  /*6730*/  IADD3 RZ, P1, PT, R22.reuse, R2, RZ ;  /* 0x0000000216ff7210 */ /* 0x040fe40007f3e0ff */
[----:B-1----:R-:W-:Y:S02]  /*6740*/  PRMT R138, RZ, 0x7610, R138 ;  /* 0x00007610ff8a7816 */ /* 0x002fe4000000008a */
[----:B------:R0:W2:Y:S04]  /*6750*/  @!P0 LDG.E.U16 R119, desc[UR10][R116.64] ;  /* 0x0000000a74778981 */ /* 0x0000a8000c1e1500 */
[----:B------:R1:W-:Y:S01]  /*6760*/  STS.U16 [R180+UR6+0x1800], R183 ;  /* 0x001800b7b4007988 */ /* 0x0003e20008000406 */
[----:B0-----:R-:W-:-:S02]  /*6770*/  IMAD.IADD R116, R22, 0x1, R2 ;  /* 0x0000000116747824 */ /* 0x001fc400078e0202 */
[----:B------:R-:W-:Y:S01]  /*6780*/  IMAD.X R117, R142, 0x1, R8, P1 ;  /* 0x000000018e757824 */ /* 0x000fe200008e0608 */
[----:B------:R-:W-:Y:S01]  /*6790*/  IADD3 RZ, P1, PT, R23, R2, RZ ;  /* 0x0000000217ff7210 */ /* 0x000fe20007f3e0ff */
[----:B---3--:R0:W-:Y:S01]  /*67a0*/  STS.U16 [R180+UR6+0x1c00], R184 ;  /* 0x001c00b8b4007988 */ /* 0x0081e20008000406 */
[----:B-1----:R-:W-:-:S03]  /*67b0*/  PRMT R183, RZ, 0x7610, R183 ;  /* 0x00007610ffb77816 */ /* 0x002fc600000000b7 */
[----:B------:R1:W3:Y:S01]  /*67c0*/  @!P0 LDG.E.U16 R138, desc[UR10][R116.64] ;  /* 0x0000000a748a8981 */ /* 0x0002e2000c1e1500 */
[----:B0-----:R-:W-:-:S03]  /*67d0*/  LOP3.LUT R184, R180, 0x10, RZ, 0x3c, !PT ;  /* 0x00000010b4b87812 */ /* 0x001fc600078e3cff */
[----:B------:R-:W-:Y:S01]  /*67e0*/  STS.U16 [R180+UR6+0x400], R136 ;  /* 0x00040088b4007988 */ /* 0x000fe20008000406 */
[----:B-1----:R-:W-:Y:S02]  /*67f0*/  IMAD.IADD R116, R23, 0x1, R2 ;  /* 0x0000000117747824 */ /* 0x002fe400078e0202 */
[----:B------:R-:W-:Y:S01]  /*6800*/  IMAD.X R117, R141, 0x1, R8, P1 ;  /* 0x000000018d757824 */ /* 0x000fe200008e0608 */
[----:B------:R-:W-:Y:S01]  /*6810*/  IADD3 RZ, P1, PT, R7, R2, RZ ;  /* 0x0000000207ff7210 */ /* 0x000fe20007f3e0ff */
[----:B------:R0:W-:Y:S04]  /*6820*/  STS.U16 [R184+UR6+0x480], R35 ;  /* 0x00048023b8007988 */ /* 0x0001e80008000406 */
[----:B------:R1:W2:Y:S01]  /*6830*/  @!P0 LDG.E.U16 R183, desc[UR10][R116.64] ;  /* 0x0000000a74b78981 */ /* 0x0002a2000c1e1500 */
[----:B0-----:R-:W-:-:S02]  /*6840*/  PRMT R35, RZ, 0x7610, R35 ;  /* 0x00007610ff237816 */ /* 0x001fc40000000023 */
[-C--:B-1----:R-:W-:Y:S01]  /*6850*/  IADD3 R116, PT, PT, R7, R2.reuse, RZ ;  /* 0x0000000207747210 */ /* 0x082fe20007ffe0ff */
[----:B------:R-:W-:Y:S01]  /*6860*/  IMAD.X R117, R140, 0x1, R8, P1 ;  /* 0x000000018c757824 */ /* 0x000fe200008e0608 */
[CC--:B------:R-:W-:Y:S01]  /*6870*/  IADD3 RZ, P1, PT, R6.reuse, R2.reuse, RZ ;  /* 0x0000000206ff7210 */ /* 0x0c0fe20007f3e0ff */
[----:B------:R0:W-:Y:S04]  /*6880*/  STS.U16 [R184+UR6+0x80], R185 ;  /* 0x000080b9b8007988 */ /* 0x0001e80008000406 */
[----:B------:R1:W2:Y:S01]  /*6890*/  @!P0 LDG.E.U16 R35, desc[UR10][R116.64] ;  /* 0x0000000a74238981 */ /* 0x0002a2000c1e1500 */
[----:B0-----:R-:W-:Y:S01]  /*68a0*/  PRMT R185, RZ, 0x7610, R185 ;  /* 0x00007610ffb97816 */ /* 0x001fe200000000b9 */
[----:B-1----:R-:W-:Y:S02]  /*68b0*/  IMAD.IADD R116, R6, 0x1, R2 ;  /* 0x0000000106747824 */ /* 0x002fe400078e0202 */
[----:B------:R-:W-:Y:S01]  /*68c0*/  IMAD.X R117, R27, 0x1, R8, P1 ;  /* 0x000000011b757824 */ /* 0x000fe200008e0608 */
[C---:B------:R-:W-:Y:S01]  /*68d0*/  IADD3 RZ, P1, PT, R5.reuse, R2, RZ ;  /* 0x0000000205ff7210 */ /* 0x040fe20007f3e0ff */
[----:B------:R0:W-:Y:S04]  /*68e0*/  STS.U16 [R184+UR6+0xc80], R43 ;  /* 0x000c802bb8007988 */ /* 0x0001e80008000406 */
[----:B------:R1:W2:Y:S01]  /*68f0*/  @!P0 LDG.E.U16 R185, desc[UR10][R116.64] ;  /* 0x0000000a74b98981 */ /* 0x0002a2000c1e1500 */
[----:B0-----:R-:W-:Y:S01]  /*6900*/  PRMT R43, RZ, 0x7610, R43 ;  /* 0x00007610ff2b7816 */ /* 0x001fe2000000002b */
[----:B-1----:R-:W-:-:S02]  /*6910*/  IMAD.IADD R116, R5, 0x1, R2 ;  /* 0x0000000105747824 */ /* 0x002fc400078e0202 */
[----:B------:R-:W-:Y:S01]  /*6920*/  IMAD.X R117, R26, 0x1, R8, P1 ;  /* 0x000000011a757824 */ /* 0x000fe200008e0608 */
[CC--:B------:R-:W-:Y:S01]  /*6930*/  IADD3 RZ, P1, PT, R4.reuse, R2.reuse, RZ ;  /* 0x0000000204ff7210 */ /* 0x0c0fe20007f3e0ff */
[----:B------:R0:W-:Y:S04]  /*6940*/  STS.U16 [R184+UR6+0x1080], R38 ;  /* 0x00108026b8007988 */ /* 0x0001e80008000406 */
[----:B------:R1:W2:Y:S01]  /*6950*/  @!P0 LDG.E.U16 R43, desc[UR10][R116.64] ;  /* 0x0000000a742b8981 */ /* 0x0002a2000c1e1500 */
[----:B0-----:R-:W-:Y:S01]  /*6960*/  PRMT R38, RZ, 0x7610, R38 ;  /* 0x00007610ff267816 */ /* 0x001fe20000000026 */
[----:B-1----:R-:W-:Y:S02]  /*6970*/  IMAD.IADD R116, R4, 0x1, R2 ;  /* 0x0000000104747824 */ /* 0x002fe400078e0202 */
[----:B------:R-:W-:Y:S01]  /*6980*/  IMAD.X R117, R10, 0x1, R8, P1 ;  /* 0x000000010a757824 */ /* 0x000fe200008e0608 */
[----:B------:R0:W-:Y:S04]  /*6990*/  STL [R1+0xc8], R9 ;  /* 0x0000c80901007387 */ /* 0x0001e80000100800 */
[----:B------:R1:W2:Y:S04]  /*69a0*/  @!P0 LDG.E.U16 R38, desc[UR10][R116.64] ;  /* 0x0000000a74268981 */ /* 0x0002a8000c1e1500 */
[----:B0-----:R-:W2:Y:S01]  /*69b0*/  LDL.LU R9, [R1+0xb4] ;  /* 0x0000b40001097983 */ /* 0x001ea20000300800 */
[----:B-1----:R-:W-:-:S03]  /*69c0*/  IADD3 R116, P1, PT, R191, R2, RZ ;  /* 0x00000002bf747210 */ /* 0x002fc60007f3e0ff */
[----:B------:R0:W-:Y:S04]  /*69d0*/  STL [R1+0xcc], R191 ;  /* 0x0000ccbf01007387 */ /* 0x0001e80000100800 */
[----:B0-----:R-:W2:Y:S01]  /*69e0*/  LDL.LU R191, [R1+0x20] ;  /* 0x0000200001bf7983 */ /* 0x001ea20000300800 */
[----:B------:R-:W-:Y:S01]  /*69f0*/  PRMT R136, RZ, 0x7610, R136 ;  /* 0x00007610ff887816 */ /* 0x000fe20000000088 */
[----:B------:R-:W-:-:S05]  /*6a00*/  IMAD.X R117, R190, 0x1, R8, P1 ;  /* 0x00000001be757824 */ /* 0x000fca00008e0608 */
[----:B------:R0:W3:Y:S04]  /*6a10*/  @!P0 LDG.E.U16 R136, desc[UR10][R116.64] ;  /* 0x0000000a74888981 */ /* 0x0000e8000c1e1500 */
[----:B------:R1:W-:Y:S01]  /*6a20*/  STL [R1+0xd0], R190 ;  /* 0x0000d0be01007387 */ /* 0x0003e20000100800 */
[----:B0-----:R-:W-:-:S03]  /*6a30*/  IADD3 R116, P1, PT, R192, R2, RZ ;  /* 0x00000002c0747210 */ /* 0x001fc60007f3e0ff */
[----:B-1----:R-:W3:Y:S02]  /*6a40*/  LDL.LU R190, [R1+0x94] ;  /* 0x0000940001be7983 */ /* 0x002ee40000300800 */
[----:B--2---:R-:W-:Y:S02]  /*6a50*/  IMAD.X R117, R191, 0x1, R8, P1 ;  /* 0x00000001bf757824 */ /* 0x004fe400008e0608 */
[----:B------:R0:W-:Y:S04]  /*6a60*/  STL [R1+0xe0], R191 ;  /* 0x0000e0bf01007387 */ /* 0x0001e80000100800 */
[----:B0-----:R-:W2:Y:S04]  /*6a70*/  LDL.LU R191, [R1] ;  /* 0x0000000001bf7983 */ /* 0x001ea80000300800 */
[----:B------:R0:W-:Y:S04]  /*6a80*/  STS.U16 [R184+UR6+0x1480], R137 ;  /* 0x00148089b8007988 */ /* 0x0001e80008000406 */
[----:B------:R1:W-:Y:S01]  /*6a90*/  STS.U16 [R184+UR6+0x1880], R131 ;  /* 0x00188083b8007988 */ /* 0x0003e20008000406 */
[----:B0-----:R-:W-:-:S02]  /*6aa0*/  PRMT R137, RZ, 0x7610, R137 ;  /* 0x00007610ff897816 */ /* 0x001fc40000000089 */
[----:B-1----:R-:W-:-:S04]  /*6ab0*/  LOP3.LUT R131, R180, 0x20, RZ, 0x3c, !PT ;  /* 0x00000020b4837812 */ /* 0x002fc800078e3cff */
[----:B------:R0:W3:Y:S04]  /*6ac0*/  @!P0 LDG.E.U16 R137, desc[UR10][R116.64] ;  /* 0x0000000a74898981 */ /* 0x0000e8000c1e1500 */
[----:B------:R-:W-:Y:S04]  /*6ad0*/  STS.U16 [R184+UR6+0x880], R48 ;  /* 0x00088030b8007988 */ /* 0x000fe80008000406 */
[----:B------:R1:W-:Y:S01]  /*6ae0*/  STS.U16 [R184+UR6+0x1c80], R186 ;  /* 0x001c80bab8007988 */ /* 0x0003e20008000406 */
[----:B0-----:R-:W-:-:S03]  /*6af0*/  IADD3 R116, P1, PT, R188, R2, RZ ;  /* 0x00000002bc747210 */ /* 0x001fc60007f3e0ff */
[----:B----4-:R0:W-:Y:S04]  /*6b00*/  STS.U16 [R131+UR6+0x100], R55 ;  /* 0x0001003783007988 */ /* 0x0101e80008000406 */
[----:B------:R4:W-:Y:S01]  /*6b10*/  STS.U16 [R131+UR6+0x500], R31 ;  /* 0x0005001f83007988 */ /* 0x0009e20008000406 */
[----:B-1----:R-:W-:-:S03]  /*6b20*/  PRMT R186, RZ, 0x7610, R186 ;  /* 0x00007610ffba7816 */ /* 0x002fc600000000ba */
[----:B------:R-:W-:Y:S01]  /*6b30*/  STS.U16 [R131+UR6+0xd00], R49 ;  /* 0x000d003183007988 */ /* 0x000fe20008000406 */
[----:B0-----:R-:W-:-:S03]  /*6b40*/  PRMT R55, RZ, 0x7610, R55 ;  /* 0x00007610ff377816 */ /* 0x001fc60000000037 */
[----:B------:R0:W-:Y:S01]  /*6b50*/  STS.U16 [R131+UR6+0x1100], R57 ;  /* 0x0011003983007988 */ /* 0x0001e20008000406 */
[----:B----4-:R-:W-:-:S03]  /*6b60*/  PRMT R31, RZ, 0x7610, R31 ;  /* 0x00007610ff1f7816 */ /* 0x010fc6000000001f */
[----:B------:R-:W4:Y:S01]  /*6b70*/  LDL R188, [R1+0x1c] ;  /* 0x00001c0001bc7983 */ /* 0x000f220000100800 */
[----:B0-----:R-:W-:Y:S01]  /*6b80*/  PRMT R57, RZ, 0x7610, R57 ;  /* 0x00007610ff397816 */ /* 0x001fe20000000039 */
[----:B--2---:R-:W-:-:S05]  /*6b90*/  IMAD.X R117, R191, 0x1, R8, P1 ;  /* 0x00000001bf757824 */ /* 0x004fca00008e0608 */
[----:B------:R0:W2:Y:S02]  /*6ba0*/  @!P0 LDG.E.U16 R55, desc[UR10][R116.64] ;  /* 0x0000000a74378981 */ /* 0x0000a4000c1e1500 */
[----:B0-----:R-:W-:-:S05]  /*6bb0*/  IADD3 R116, P1, PT, R189, R2, RZ ;  /* 0x00000002bd747210 */ /* 0x001fca0007f3e0ff */
[----:B------:R-:W-:-:S05]  /*6bc0*/  IMAD.X R117, R245, 0x1, R8, P1 ;  /* 0x00000001f5757824 */ /* 0x000fca00008e0608 */
[----:B------:R0:W2:Y:S02]  /*6bd0*/  @!P0 LDG.E.U16 R31, desc[UR10][R116.64] ;  /* 0x0000000a741f8981 */ /* 0x0000a4000c1e1500 */
[----:B0-----:R-:W-:-:S05]  /*6be0*/  IADD3 R116, P1, PT, R203, R2, RZ ;  /* 0x00000002cb747210 */ /* 0x001fca0007f3e0ff */
[----:B------:R-:W-:Y:S01]  /*6bf0*/  IMAD.X R117, R202, 0x1, R8, P1 ;  /* 0x00000001ca757824 */ /* 0x000fe200008e0608 */
[----:B------:R-:W-:-:S04]  /*6c00*/  IADD3 R48, P1, PT, R232, R2, RZ ;  /* 0x00000002e8307210 */ /* 0x000fc80007f3e0ff */
[----:B------:R0:W2:Y:S01]  /*6c10*/  @!P0 LDG.E.U16 R186, desc[UR10][R116.64] ;  /* 0x0000000a74ba8981 */ /* 0x0000a2000c1e1500 */
[----:B------:R-:W-:Y:S01]  /*6c20*/  IMAD.X R49, R160, 0x1, R8, P1 ;  /* 0x00000001a0317824 */ /* 0x000fe200008e0608 */
[----:B0-----:R-:W-:-:S06]  /*6c30*/  PRMT R116, RZ, 0x7610, R116 ;  /* 0x00007610ff747816 */ /* 0x001fcc0000000074 */
[----:B------:R0:W2:Y:S02]  /*6c40*/  @!P0 LDG.E.U16 R116, desc[UR10][R48.64] ;  /* 0x0000000a30748981 */ /* 0x0000a4000c1e1500 */
[----:B0-----:R-:W-:Y:S02]  /*6c50*/  IADD3 R48, P1, PT, R0, R2, RZ ;  /* 0x0000000200307210 */ /* 0x001fe40007f3e0ff */
[----:B------:R0:W-:Y:S03]  /*6c60*/  STL [R1+0xf4], R191 ;  /* 0x0000f4bf01007387 */ /* 0x0001e60000100800 */
[----:B------:R-:W-:-:S05]  /*6c70*/  IMAD.X R49, R187, 0x1, R8, P1 ;  /* 0x00000001bb317824 */ /* 0x000fca00008e0608 */
[----:B------:R3:W2:Y:S04]  /*6c80*/  @!P0 LDG.E.U16 R57, desc[UR10][R48.64] ;  /* 0x0000000a30398981 */ /* 0x0006a8000c1e1500 */
[----:B0-----:R-:W2:Y:S04]  /*6c90*/  LDL.LU R191, [R1+0x54] ;  /* 0x0000540001bf7983 */ /* 0x001ea80000300800 */
[----:B------:R-:W-:Y:S01]  /*6ca0*/  STL [R1+0xd4], R0 ;  /* 0x0000d40001007387 */ /* 0x000fe20000100800 */
[----:B---3--:R-:W-:-:S03]  /*6cb0*/  IADD3 R48, P1, PT, R190, R2, RZ ;  /* 0x00000002be307210 */ /* 0x008fc60007f3e0ff */
[----:B------:R-:W-:Y:S04]  /*6cc0*/  STL [R1+0xd8], R187 ;  /* 0x0000d8bb01007387 */ /* 0x000fe80000100800 */
[----:B------:R0:W-:Y:S04]  /*6cd0*/  STL [R1+0xe4], R190 ;  /* 0x0000e4be01007387 */ /* 0x0001e80000100800 */
[----:B0-----:R-:W3:Y:S04]  /*6ce0*/  LDL.LU R190, [R1+0x74] ;  /* 0x0000740001be7983 */ /* 0x001ee80000300800 */
[----:B------:R0:W-:Y:S04]  /*6cf0*/  STS.U16 [R131+UR6+0x900], R28 ;  /* 0x0009001c83007988 */ /* 0x0001e80008000406 */
[----:B------:R-:W2:Y:S04]  /*6d00*/  LDL R192, [R1+0x70] ;  /* 0x0000700001c07983 */ /* 0x000ea80000100800 */
[----:B0-----:R-:W2:Y:S04]  /*6d10*/  LDL R28, [R1+0x38] ;  /* 0x00003800011c7983 */ /* 0x001ea80000100800 */
[----:B------:R-:W2:Y:S04]  /*6d20*/  LDL.LU R187, [R1+0x18] ;  /* 0x0000180001bb7983 */ /* 0x000ea80000300800 */
[----:B------:R-:W2:Y:S01]  /*6d30*/  LDL.LU R0, [R1+0x90] ;  /* 0x0000900001007983 */ /* 0x000ea20000300800 */
[----:B------:R-:W-:Y:S01]  /*6d40*/  PRMT R117, RZ, 0x7610, R117 ;  /* 0x00007610ff757816 */ /* 0x000fe20000000075 */
[----:B----4-:R-:W-:-:S05]  /*6d50*/  IMAD.X R49, R188, 0x1, R8, P1 ;  /* 0x00000001bc317824 */ /* 0x010fca00008e0608 */
[----:B------:R0:W4:Y:S04]  /*6d60*/  @!P0 LDG.E.U16 R117, desc[UR10][R48.64] ;  /* 0x0000000a30758981 */ /* 0x000128000c1e1500 */
[----:B------:R1:W-:Y:S04]  /*6d70*/  STS.U16 [R131+UR6+0x1900], R130 ;  /* 0x0019008283007988 */ /* 0x0003e80008000406 */
[----:B------:R0:W-:Y:S01]  /*6d80*/  STS.U16 [R131+UR6+0x1500], R139 ;  /* 0x0015008b83007988 */ /* 0x0001e20008000406 */
[----:B-1----:R-:W-:Y:S02]  /*6d90*/  PRMT R130, RZ, 0x7610, R130 ;  /* 0x00007610ff827816 */ /* 0x002fe40000000082 */
[----:B0-----:R-:W-:Y:S01]  /*6da0*/  LOP3.LUT R139, R180, 0x30, RZ, 0x3c, !PT ;  /* 0x00000030b48b7812 */ /* 0x001fe200078e3cff */
[----:B------:R-:W-:Y:S04]  /*6db0*/  STS.U16 [R131+UR6+0x1d00], R168 ;  /* 0x001d00a883007988 */ /* 0x000fe80008000406 */
[----:B------:R0:W-:Y:S02]  /*6dc0*/  STS.U16 [R139+UR6+0x180], R50 ;  /* 0x000180328b007988 */ /* 0x0001e40008000406 */
[----:B0-----:R-:W-:-:S02]  /*6dd0*/  PRMT R50, RZ, 0x7610, R50 ;  /* 0x00007610ff327816 */ /* 0x001fc40000000032 */
[----:B------:R0:W-:Y:S02]  /*6de0*/  STS.U16 [R139+UR6+0x580], R37 ;  /* 0x000580258b007988 */ /* 0x0001e40008000406 */
[----:B0-----:R-:W-:Y:S02]  /*6df0*/  PRMT R37, RZ, 0x7610, R37 ;  /* 0x00007610ff257816 */ /* 0x001fe40000000025 */
[----:B------:R0:W-:Y:S02]  /*6e00*/  STS.U16 [R139+UR6+0x980], R44 ;  /* 0x0009802c8b007988 */ /* 0x0001e40008000406 */
[----:B0-----:R-:W-:Y:S02]  /*6e10*/  PRMT R44, RZ, 0x7610, R44 ;  /* 0x00007610ff2c7816 */ /* 0x001fe4000000002c */
[----:B---3--:R0:W-:Y:S01]  /*6e20*/  STL [R1+0xf8], R190 ;  /* 0x0000f8be01007387 */ /* 0x0081e20000100800 */
[----:B------:R-:W-:-:S03]  /*6e30*/  IADD3 R48, P1, PT, R190, R2, RZ ;  /* 0x00000002be307210 */ /* 0x000fc60007f3e0ff */
[----:B------:R-:W-:Y:S04]  /*6e40*/  STL [R1+0xfc], R252 ;  /* 0x0000fcfc01007387 */ /* 0x000fe80000100800 */
[----:B------:R1:W-:Y:S04]  /*6e50*/  STL [R1+0xdc], R9 ;  /* 0x0000dc0901007387 */ /* 0x0003e80000100800 */
[----:B------:R-:W3:Y:S04]  /*6e60*/  LDL R189, [R1+0xb0] ;  /* 0x0000b00001bd7983 */ /* 0x000ee80000100800 */
[----:B------:R-:W3:Y:S04]  /*6e70*/  LDL R188, [R1+0x34] ;  /* 0x0000340001bc7983 */ /* 0x000ee80000100800 */
[----:B0-----:R-:W3:Y:S01]  /*6e80*/  LDL.LU R190, [R1+0x50] ;  /* 0x0000500001be7983 */ /* 0x001ee20000300800 */
[----:B------:R-:W-:-:S05]  /*6e90*/  IMAD.X R49, R252, 0x1, R8, P1 ;  /* 0x00000001fc317824 */ /* 0x000fca00008e0608 */
[----:B------:R2:W4:Y:S02]  /*6ea0*/  @!P0 LDG.E.U16 R130, desc[UR10][R48.64] ;  /* 0x0000000a30828981 */ /* 0x000524000c1e1500 */
[----:B--2---:R-:W-:-:S05]  /*6eb0*/  IADD3 R48, P1, PT, R191, R2, RZ ;  /* 0x00000002bf307210 */ /* 0x004fca0007f3e0ff */
[----:B------:R-:W-:-:S05]  /*6ec0*/  IMAD.X R49, R244, 0x1, R8, P1 ;  /* 0x00000001f4317824 */ /* 0x000fca00008e0608 */
[----:B------:R0:W2:Y:S02]  /*6ed0*/  @!P0 LDG.E.U16 R50, desc[UR10][R48.64] ;  /* 0x0000000a30328981 */ /* 0x0000a4000c1e1500 */
[----:B0-----:R-:W-:-:S05]  /*6ee0*/  IADD3 R48, P1, PT, R205, R2, RZ ;  /* 0x00000002cd307210 */ /* 0x001fca0007f3e0ff */
[----:B------:R-:W-:-:S05]  /*6ef0*/  IMAD.X R49, R204, 0x1, R8, P1 ;  /* 0x00000001cc317824 */ /* 0x000fca00008e0608 */
[----:B------:R0:W2:Y:S02]  /*6f00*/  @!P0 LDG.E.U16 R37, desc[UR10][R48.64] ;  /* 0x0000000a30258981 */ /* 0x0000a4000c1e1500 */
[----:B0-----:R-:W-:-:S05]  /*6f10*/  IADD3 R48, P1, PT, R230, R2, RZ ;  /* 0x00000002e6307210 */ /* 0x001fca0007f3e0ff */
[----:B------:R-:W-:-:S05]  /*6f20*/  IMAD.X R49, R159, 0x1, R8, P1 ;  /* 0x000000019f317824 */ /* 0x000fca00008e0608 */
[----:B------:R0:W2:Y:S02]  /*6f30*/  @!P0 LDG.E.U16 R44, desc[UR10][R48.64] ;  /* 0x0000000a302c8981 */ /* 0x0000a4000c1e1500 */
[-C--:B0-----:R-:W-:Y:S02]  /*6f40*/  IADD3 R48, P1, PT, R9, R2.reuse, RZ ;  /* 0x0000000209307210 */ /* 0x081fe40007f3e0ff */
[----:B-1----:R-:W2:Y:S04]  /*6f50*/  LDL.LU R9, [R1+0x8c] ;  /* 0x00008c0001097983 */ /* 0x002ea80000300800 */
[----:B------:R0:W-:Y:S01]  /*6f60*/  STS.U16 [R139+UR6+0xd80], R58 ;  /* 0x000d803a8b007988 */ /* 0x0001e20008000406 */
[----:B------:R-:W-:Y:S01]  /*6f70*/  IMAD.X R49, R28, 0x1, R8, P1 ;  /* 0x000000011c317824 */ /* 0x000fe200008e0608 */
[----:B------:R-:W-:-:S02]  /*6f80*/  IADD3 R28, P1, PT, R0, R2, RZ ;  /* 0x00000002001c7210 */ /* 0x000fc40007f3e0ff */
[----:B0-----:R-:W-:Y:S01]  /*6f90*/  PRMT R58, RZ, 0x7610, R58 ;  /* 0x00007610ff3a7816 */ /* 0x001fe2000000003a */
[----:B------:R0:W-:Y:S05]  /*6fa0*/  STS.U16 [R139+UR6+0x1180], R29 ;  /* 0x0011801d8b007988 */ /* 0x0001ea0008000406 */
[----:B------:R1:W4:Y:S01]  /*6fb0*/  @!P0 LDG.E.U16 R58, desc[UR10][R48.64] ;  /* 0x0000000a303a8981 */ /* 0x000322000c1e1500 */
[----:B0-----:R-:W-:Y:S01]  /*6fc0*/  IMAD.X R29, R187, 0x1, R8, P1 ;  /* 0x00000001bb1d7824 */ /* 0x001fe200008e0608 */
[----:B-1----:R-:W-:Y:S02]  /*6fd0*/  PRMT R48, RZ, 0x7610, R48 ;  /* 0x00007610ff307816 */ /* 0x002fe40000000030 */
[----:B------:R-:W-:-:S04]  /*6fe0*/  PRMT R49, RZ, 0x7610, R49 ;  /* 0x00007610ff317816 */ /* 0x000fc80000000031 */
[----:B------:R0:W4:Y:S04]  /*6ff0*/  @!P0 LDG.E.U16 R48, desc[UR10][R28.64] ;  /* 0x0000000a1c308981 */ /* 0x000128000c1e1500 */
[----:B------:R1:W-:Y:S01]  /*7000*/  STL [R1+0xe8], R0 ;  /* 0x0000e80001007387 */ /* 0x0003e20000100800 */
[----:B0-----:R-:W-:-:S03]  /*7010*/  IADD3 R28, P1, PT, R192, R2, RZ ;  /* 0x00000002c01c7210 */ /* 0x001fc60007f3e0ff */
[----:B------:R-:W-:Y:S01]  /*7020*/  STL [R1+0xec], R187 ;  /* 0x0000ecbb01007387 */ /* 0x000fe20000100800 */
[----:B------:R-:W-:-:S03]  /*7030*/  IADD3.X R29, PT, PT, R251, R8, RZ, P1, !PT ;  /* 0x00000008fb1d7210 */ /* 0x000fc60000ffe4ff */
[----:B------:R-:W4:Y:S04]  /*7040*/  LDL R168, [R1+0x14] ;  /* 0x0000140001a87983 */ /* 0x000f280000100800 */
[----:B------:R3:W4:Y:S04]  /*7050*/  @!P0 LDG.E.U16 R49, desc[UR10][R28.64] ;  /* 0x0000000a1c318981 */ /* 0x000728000c1e1500 */
[----:B-1----:R-:W4:Y:S04]  /*7060*/  LDL.LU R0, [R1+0x6c] ;  /* 0x00006c0001007983 */ /* 0x002f280000300800 */
[----:B------:R0:W-:Y:S04]  /*7070*/  STS.U16 [R139+UR6+0x1980], R128 ;  /* 0x001980808b007988 */ /* 0x0001e80008000406 */
[----:B------:R1:W-:Y:S01]  /*7080*/  STS.U16 [R139+UR6+0x1580], R164 ;  /* 0x001580a48b007988 */ /* 0x0003e20008000406 */
[----:B0-----:R-:W-:-:S02]  /*7090*/  PRMT R128, RZ, 0x7610, R128 ;  /* 0x00007610ff807816 */ /* 0x001fc40000000080 */
[----:B-1----:R-:W-:Y:S01]  /*70a0*/  LOP3.LUT R164, R180, 0x40, RZ, 0x3c, !PT ;  /* 0x00000040b4a47812 */ /* 0x002fe200078e3cff */
[----:B------:R-:W-:Y:S04]  /*70b0*/  STL [R1+0x100], R251 ;  /* 0x000100fb01007387 */ /* 0x000fe80000100800 */
[----:B------:R-:W-:Y:S04]  /*70c0*/  STS.U16 [R139+UR6+0x1d80], R169 ;  /* 0x001d80a98b007988 */ /* 0x000fe80008000406 */
[----:B------:R0:W-:Y:S04]  /*70d0*/  STS.U16 [R164+UR6+0x200], R51 ;  /* 0x00020033a4007988 */ /* 0x0001e80008000406 */
[----:B------:R-:W4:Y:S01]  /*70e0*/  LDL.LU R252, [R1+0x4c] ;  /* 0x00004c0001fc7983 */ /* 0x000f220000300800 */
[----:B0-----:R-:W-:-:S03]  /*70f0*/  PRMT R51, RZ, 0x7610, R51 ;  /* 0x00007610ff337816 */ /* 0x001fc60000000033 */
[----:B------:R0:W-:Y:S02]  /*7100*/  STS.U16 [R164+UR6+0x600], R56 ;  /* 0x00060038a4007988 */ /* 0x0001e40008000406 */
[----:B0-----:R-:W-:Y:S02]  /*7110*/  PRMT R56, RZ, 0x7610, R56 ;  /* 0x00007610ff387816 */ /* 0x001fe40000000038 */
[----:B------:R0:W-:Y:S02]  /*7120*/  STS.U16 [R164+UR6+0xa00], R54 ;  /* 0x000a0036a4007988 */ /* 0x0001e40008000406 */
[----:B0-----:R-:W-:Y:S02]  /*7130*/  PRMT R54, RZ, 0x7610, R54 ;  /* 0x00007610ff367816 */ /* 0x001fe40000000036 */
[----:B---3--:R-:W-:-:S05]  /*7140*/  IADD3 R28, P1, PT, R190, R2, RZ ;  /* 0x00000002be1c7210 */ /* 0x008fca0007f3e0ff */
[----:B------:R-:W-:-:S05]  /*7150*/  IMAD.X R29, R243, 0x1, R8, P1 ;  /* 0x00000001f31d7824 */ /* 0x000fca00008e0608 */
[----:B------:R0:W3:Y:S02]  /*7160*/  @!P0 LDG.E.U16 R128, desc[UR10][R28.64] ;  /* 0x0000000a1c808981 */ /* 0x0000e4000c1e1500 */
[----:B0-----:R-:W-:-:S05]  /*7170*/  IADD3 R28, P1, PT, R207, R2, RZ ;  /* 0x00000002cf1c7210 */ /* 0x001fca0007f3e0ff */
[----:B------:R-:W-:-:S05]  /*7180*/  IMAD.X R29, R206, 0x1, R8, P1 ;  /* 0x00000001ce1d7824 */ /* 0x000fca00008e0608 */
[----:B------:R0:W3:Y:S02]  /*7190*/  @!P0 LDG.E.U16 R51, desc[UR10][R28.64] ;  /* 0x0000000a1c338981 */ /* 0x0000e4000c1e1500 */
[----:B0-----:R-:W-:-:S05]  /*71a0*/  IADD3 R28, P1, PT, R228, R2, RZ ;  /* 0x00000002e41c7210 */ /* 0x001fca0007f3e0ff */
[----:B------:R-:W-:-:S05]  /*71b0*/  IMAD.X R29, R158, 0x1, R8, P1 ;  /* 0x000000019e1d7824 */ /* 0x000fca00008e0608 */
[----:B------:R0:W3:Y:S02]  /*71c0*/  @!P0 LDG.E.U16 R56, desc[UR10][R28.64] ;  /* 0x0000000a1c388981 */ /* 0x0000e4000c1e1500 */
[----:B0-----:R-:W-:-:S05]  /*71d0*/  IADD3 R28, P1, PT, R189, R2, RZ ;  /* 0x00000002bd1c7210 */ /* 0x001fca0007f3e0ff */
[----:B------:R-:W-:-:S05]  /*71e0*/  IMAD.X R29, R188, 0x1, R8, P1 ;  /* 0x00000001bc1d7824 */ /* 0x000fca00008e0608 */
[----:B------:R0:W3:Y:S04]  /*71f0*/  @!P0 LDG.E.U16 R54, desc[UR10][R28.64] ;  /* 0x0000000a1c368981 */ /* 0x0000e8000c1e1500 */
[----:B--2---:R1:W-:Y:S01]  /*7200*/  STL [R1+0xf0], R9 ;  /* 0x0000f00901007387 */ /* 0x0043e20000100800 */
[----:B0-----:R-:W-:-:S03]  /*7210*/  IADD3 R28, P1, PT, R9, R2, RZ ;  /* 0x00000002091c7210 */ /* 0x001fc60007f3e0ff */
[----:B------:R-:W2:Y:S04]  /*7220*/  LDL R188, [R1+0x88] ;  /* 0x0000880001bc7983 */ /* 0x000ea80000100800 */
[----:B------:R-:W2:Y:S04]  /*7230*/  LDL R169, [R1+0x10] ;  /* 0x0000100001a97983 */ /* 0x000ea80000100800 */
[----:B------:R-:W2:Y:S04]  /*7240*/  LDL R193, [R1+0xa8] ;  /* 0x0000a80001c17983 */ /* 0x000ea80000100800 */
[----:B-1----:R-:W2:Y:S04]  /*7250*/  LDL R9, [R1+0x30] ;  /* 0x0000300001097983 */ /* 0x002ea80000100800 */
[----:B------:R-:W2:Y:S04]  /*7260*/  LDL R192, [R1+0x84] ;  /* 0x0000840001c07983 */ /* 0x000ea80000100800 */
[----:B------:R-:W2:Y:S04]  /*7270*/  LDL R189, [R1+0xc] ;  /* 0x00000c0001bd7983 */ /* 0x000ea80000100800 */
[----:B------:R-:W2:Y:S04]  /*7280*/  LDL.LU R251, [R1+0x48] ;  /* 0x0000480001fb7983 */ /* 0x000ea80000300800 */
[----:B------:R-:W2:Y:S04]  /*7290*/  LDL.LU R187, [R1+0x68] ;  /* 0x0000680001bb7983 */ /* 0x000ea80000300800 */
[----:B------:R0:W-:Y:S02]  /*72a0*/  STS.U16 [R164+UR6+0xe00], R53 ;  /* 0x000e0035a4007988 */ /* 0x0001e40008000406 */
[----:B0-----:R-:W-:Y:S01]  /*72b0*/  PRMT R53, RZ, 0x7610, R53 ;  /* 0x00007610ff357816 */ /* 0x001fe20000000035 */
[----:B----4-:R-:W-:Y:S01]  /*72c0*/  IMAD.X R29, R168, 0x1, R8, P1 ;  /* 0x00000001a81d7824 */ /* 0x010fe200008e0608 */
[----:B------:R0:W-:Y:S04]  /*72d0*/  STS.U16 [R164+UR6+0x1200], R52 ;  /* 0x00120034a4007988 */ /* 0x0001e80008000406 */
[----:B------:R1:W4:Y:S01]  /*72e0*/  @!P0 LDG.E.U16 R53, desc[UR10][R28.64] ;  /* 0x0000000a1c358981 */ /* 0x000322000c1e1500 */
[----:B0-----:R-:W-:-:S02]  /*72f0*/  PRMT R52, RZ, 0x7610, R52 ;  /* 0x00007610ff347816 */ /* 0x001fc40000000034 */
[----:B-1----:R-:W-:-:S05]  /*7300*/  IADD3 R28, P1, PT, R0, R2, RZ ;  /* 0x00000002001c7210 */ /* 0x002fca0007f3e0ff */
[----:B------:R-:W-:Y:S01]  /*7310*/  IMAD.X R29, R250, 0x1, R8, P1 ;  /* 0x00000001fa1d7824 */ /* 0x000fe200008e0608 */
[----:B------:R0:W-:Y:S04]  /*7320*/  STS.U16 [R164+UR6+0x1600], R162 ;  /* 0x001600a2a4007988 */ /* 0x0001e80008000406 */
[----:B------:R1:W3:Y:S01]  /*7330*/  @!P0 LDG.E.U16 R52, desc[UR10][R28.64] ;  /* 0x0000000a1c348981 */ /* 0x0002e2000c1e1500 */
[----:B0-----:R-:W-:Y:S02]  /*7340*/  PRMT R162, RZ, 0x7610, R162 ;  /* 0x00007610ffa27816 */ /* 0x001fe400000000a2 */
        /* <DEDUP_REMOVED lines=9> */
[----:B------:R-:W-:Y:S02]  /*73e0*/  LOP3.LUT R168, R180, 0x50, RZ, 0x3c, !PT ;  /* 0x00000050b4a87812 */ /* 0x000fe400078e3cff */
[----:B0-----:R-:W-:Y:S02]  /*73f0*/  PRMT R164, RZ, 0x7610, R164 ;  /* 0x00007610ffa47816 */ /* 0x001fe400000000a4 */
[----:B-1----:R-:W-:-:S05]  /*7400*/  IADD3 R28, P1, PT, R226, R2, RZ ;  /* 0x00000002e21c7210 */ /* 0x002fca0007f3e0ff */
[----:B------:R-:W-:Y:S01]  /*7410*/  IMAD.X R29, R157, 0x1, R8, P1 ;  /* 0x000000019d1d7824 */ /* 0x000fe200008e0608 */
[----:B------:R0:W-:Y:S04]  /*7420*/  STS.U16 [R168+UR6+0x280], R42 ;  /* 0x0002802aa8007988 */ /* 0x0001e80008000406 */
[----:B------:R2:W3:Y:S01]  /*7430*/  @!P0 LDG.E.U16 R164, desc[UR10][R28.64] ;  /* 0x0000000a1ca48981 */ /* 0x0004e2000c1e1500 */
[----:B0-----:R-:W-:Y:S02]  /*7440*/  PRMT R42, RZ, 0x7610, R42 ;  /* 0x00007610ff2a7816 */ /* 0x001fe4000000002a */
[----:B--2---:R-:W-:-:S05]  /*7450*/  IADD3 R28, P1, PT, R187, R2, RZ ;  /* 0x00000002bb1c7210 */ /* 0x004fca0007f3e0ff */
[----:B------:R-:W-:-:S05]  /*7460*/  IMAD.X R29, R249, 0x1, R8, P1 ;  /* 0x00000001f91d7824 */ /* 0x000fca00008e0608 */
[----:B------:R0:W2:Y:S02]  /*7470*/  @!P0 LDG.E.U16 R42, desc[UR10][R28.64] ;  /* 0x0000000a1c2a8981 */ /* 0x0000a4000c1e1500 */
[----:B0-----:R-:W-:Y:S02]  /*7480*/  IADD3 R28, P1, PT, R188, R2, RZ ;  /* 0x00000002bc1c7210 */ /* 0x001fe40007f3e0ff */
[----:B------:R-:W2:Y:S04]  /*7490*/  LDL R188, [R1+0xa4] ;  /* 0x0000a40001bc7983 */ /* 0x000ea80000100800 */
[----:B------:R0:W-:Y:S01]  /*74a0*/  STS.U16 [R168+UR6+0x680], R47 ;  /* 0x0006802fa8007988 */ /* 0x0001e20008000406 */
[----:B------:R-:W-:-:S03]  /*74b0*/  IMAD.X R29, R169, 0x1, R8, P1 ;  /* 0x00000001a91d7824 */ /* 0x000fc600008e0608 */
[----:B------:R-:W3:Y:S04]  /*74c0*/  LDL R169, [R1+0x2c] ;  /* 0x00002c0001a97983 */ /* 0x000ee80000100800 */
[----:B------:R-:W4:Y:S01]  /*74d0*/  LDL.LU R195, [R1+0x44] ;  /* 0x0000440001c37983 */ /* 0x000f220000300800 */
[----:B0-----:R-:W-:-:S06]  /*74e0*/  PRMT R47, RZ, 0x7610, R47 ;  /* 0x00007610ff2f7816 */ /* 0x001fcc000000002f */
[----:B------:R0:W4:Y:S02]  /*74f0*/  @!P0 LDG.E.U16 R47, desc[UR10][R28.64] ;  /* 0x0000000a1c2f8981 */ /* 0x000124000c1e1500 */
[----:B0-----:R-:W-:Y:S02]  /*7500*/  IADD3 R28, P1, PT, R193, R2, RZ ;  /* 0x00000002c11c7210 */ /* 0x001fe40007f3e0ff */
[----:B------:R0:W-:Y:S03]  /*7510*/  STS.U16 [R168+UR6+0xa80], R46 ;  /* 0x000a802ea8007988 */ /* 0x0001e60008000406 */
[----:B------:R-:W-:Y:S02]  /*7520*/  IMAD.X R29, R9, 0x1, R8, P1 ;  /* 0x00000001091d7824 */ /* 0x000fe400008e0608 */
[----:B------:R-:W4:Y:S01]  /*7530*/  LDL.LU R9, [R1+0x64] ;  /* 0x0000640001097983 */ /* 0x000f220000300800 */
[----:B0-----:R-:W-:-:S03]  /*7540*/  PRMT R46, RZ, 0x7610, R46 ;  /* 0x00007610ff2e7816 */ /* 0x001fc6000000002e */
[----:B------:R0:W-:Y:S04]  /*7550*/  STS.U16 [R168+UR6+0xe80], R45 ;  /* 0x000e802da8007988 */ /* 0x0001e80008000406 */
[----:B------:R1:W4:Y:S01]  /*7560*/  @!P0 LDG.E.U16 R46, desc[UR10][R28.64] ;  /* 0x0000000a1c2e8981 */ /* 0x000322000c1e1500 */
[----:B0-----:R-:W-:Y:S02]  /*7570*/  PRMT R45, RZ, 0x7610, R45 ;  /* 0x00007610ff2d7816 */ /* 0x001fe4000000002d */
[----:B-1----:R-:W-:-:S05]  /*7580*/  IADD3 R28, P1, PT, R251, R2, RZ ;  /* 0x00000002fb1c7210 */ /* 0x002fca0007f3e0ff */
[----:B------:R-:W-:Y:S01]  /*7590*/  IMAD.X R29, R241, 0x1, R8, P1 ;  /* 0x00000001f11d7824 */ /* 0x000fe200008e0608 */
        /* <DEDUP_REMOVED lines=9> */
[----:B------:R-:W-:-:S05]  /*7630*/  IMAD.X R29, R156, 0x1, R8, P1 ;  /* 0x000000019c1d7824 */ /* 0x000fca00008e0608 */
[----:B------:R0:W4:Y:S02]  /*7640*/  @!P0 LDG.E.U16 R163, desc[UR10][R28.64] ;  /* 0x0000000a1ca38981 */ /* 0x000124000c1e1500 */
[----:B0-----:R-:W-:Y:S02]  /*7650*/  IADD3 R28, P1, PT, R192, R2, RZ ;  /* 0x00000002c01c7210 */ /* 0x001fe40007f3e0ff */
[----:B------:R-:W4:Y:S03]  /*7660*/  LDL R192, [R1+0x80] ;  /* 0x0000800001c07983 */ /* 0x000f260000100800 */
[----:B------:R-:W-:Y:S01]  /*7670*/  IMAD.X R29, R189, 0x1, R8, P1 ;  /* 0x00000001bd1d7824 */ /* 0x000fe200008e0608 */
[----:B------:R0:W-:Y:S04]  /*7680*/  STS.U16 [R168+UR6+0x1a80], R165 ;  /* 0x001a80a5a8007988 */ /* 0x0001e80008000406 */
[----:B------:R-:W4:Y:S01]  /*7690*/  LDL R189, [R1+0x8] ;  /* 0x0000080001bd7983 */ /* 0x000f220000100800 */
[----:B0-----:R-:W-:-:S06]  /*76a0*/  PRMT R165, RZ, 0x7610, R165 ;  /* 0x00007610ffa57816 */ /* 0x001fcc00000000a5 */
[----:B------:R2:W4:Y:S02]  /*76b0*/  @!P0 LDG.E.U16 R165, desc[UR10][R28.64] ;  /* 0x0000000a1ca58981 */ /* 0x000524000c1e1500 */
[----:B--2---:R-:W-:Y:S02]  /*76c0*/  IADD3 R28, P1, PT, R188, R2, RZ ;  /* 0x00000002bc1c7210 */ /* 0x004fe40007f3e0ff */
[----:B------:R-:W2:Y:S04]  /*76d0*/  LDL R188, [R1+0xa0] ;  /* 0x0000a00001bc7983 */ /* 0x000ea80000100800 */
[----:B------:R0:W-:Y:S01]  /*76e0*/  STS.U16 [R168+UR6+0x1e80], R171 ;  /* 0x001e80aba8007988 */ /* 0x0001e20008000406 */
[----:B---3--:R-:W-:-:S03]  /*76f0*/  IMAD.X R29, R169, 0x1, R8, P1 ;  /* 0x00000001a91d7824 */ /* 0x008fc600008e0608 */
[----:B0-----:R-:W3:Y:S01]  /*7700*/  LDL R171, [R1+0x28] ;  /* 0x0000280001ab7983 */ /* 0x001ee20000100800 */
[----:B------:R-:W-:-:S03]  /*7710*/  PRMT R168, RZ, 0x7610, R168 ;  /* 0x00007610ffa87816 */ /* 0x000fc600000000a8 */
[----:B------:R-:W3:Y:S04]  /*7720*/  LDL.LU R194, [R1+0x40] ;  /* 0x0000400001c27983 */ /* 0x000ee80000300800 */
[----:B------:R-:W3:Y:S01]  /*7730*/  LDL.LU R193, [R1+0x60] ;  /* 0x0000600001c17983 */ /* 0x000ee20000300800 */
[----:B------:R-:W-:-:S03]  /*7740*/  LOP3.LUT R169, R180, 0x60, RZ, 0x3c, !PT ;  /* 0x00000060b4a97812 */ /* 0x000fc600078e3cff */
[----:B------:R4:W3:Y:S04]  /*7750*/  @!P0 LDG.E.U16 R168, desc[UR10][R28.64] ;  /* 0x0000000a1ca88981 */ /* 0x0008e8000c1e1500 */
[----:B------:R0:W-:Y:S04]  /*7760*/  STS.U16 [R169+UR6+0x300], R36 ;  /* 0x00030024a9007988 */ /* 0x0001e80008000406 */
[----:B------:R-:W3:Y:S01]  /*7770*/  LDL R198, [R1+0x9c] ;  /* 0x00009c0001c67983 */ /* 0x000ee20000100800 */
[----:B----4-:R-:W-:-:S03]  /*7780*/  IADD3 R28, P1, PT, R9, R2, RZ ;  /* 0x00000002091c7210 */ /* 0x010fc60007f3e0ff */
[----:B------:R-:W4:Y:S01]  /*7790*/  LDL R197, [R1+0x24] ;  /* 0x0000240001c57983 */ /* 0x000f220000100800 */
[----:B0-----:R-:W-:Y:S01]  /*77a0*/  PRMT R36, RZ, 0x7610, R36 ;  /* 0x00007610ff247816 */ /* 0x001fe20000000024 */
[----:B------:R-:W-:Y:S02]  /*77b0*/  IMAD.X R29, R248, 0x1, R8, P1 ;  /* 0x00000001f81d7824 */ /* 0x000fe400008e0608 */
        /* <DEDUP_REMOVED lines=15> */
[----:B------:R0:W4:Y:S04]  /*78b0*/  @!P0 LDG.E.U16 R40, desc[UR10][R28.64] ;  /* 0x0000000a1c288981 */ /* 0x000128000c1e1500 */
[----:B------:R1:W-:Y:S01]  /*78c0*/  STS.U16 [R169+UR6+0x1300], R135 ;  /* 0x00130087a9007988 */ /* 0x0003e20008000406 */
[----:B0-----:R-:W-:-:S03]  /*78d0*/  IADD3 R28, P1, PT, R192, R2, RZ ;  /* 0x00000002c01c7210 */ /* 0x001fc60007f3e0ff */
[----:B------:R-:W4:Y:S01]  /*78e0*/  LDL.LU R192, [R1+0x4] ;  /* 0x0000040001c07983 */ /* 0x000f220000300800 */
[----:B-1----:R-:W-:Y:S02]  /*78f0*/  PRMT R135, RZ, 0x7610, R135 ;  /* 0x00007610ff877816 */ /* 0x002fe40000000087 */
[----:B------:R-:W-:Y:S02]  /*7900*/  IADD3.X R29, PT, PT, R189, R8, RZ, P1, !PT ;  /* 0x00000008bd1d7210 */ /* 0x000fe40000ffe4ff */
[----:B------:R-:W4:Y:S04]  /*7910*/  LDL.LU R189, [R1+0x7c] ;  /* 0x00007c0001bd7983 */ /* 0x000f280000300800 */
[----:B------:R2:W4:Y:S04]  /*7920*/  @!P0 LDG.E.U16 R135, desc[UR10][R28.64] ;  /* 0x0000000a1c878981 */ /* 0x000528000c1e1500 */
[----:B------:R0:W-:Y:S01]  /*7930*/  STS.U16 [R169+UR6+0x1f00], R172 ;  /* 0x001f00aca9007988 */ /* 0x0001e20008000406 */
[----:B--2---:R-:W-:-:S03]  /*7940*/  IADD3 R28, P1, PT, R188, R2, RZ ;  /* 0x00000002bc1c7210 */ /* 0x004fc60007f3e0ff */
[----:B------:R-:W2:Y:S04]  /*7950*/  LDL.LU R188, [R1+0x3c] ;  /* 0x00003c0001bc7983 */ /* 0x000ea80000300800 */
[----:B0-----:R-:W2:Y:S04]  /*7960*/  LDL.LU R172, [R1+0x5c] ;  /* 0x00005c0001ac7983 */ /* 0x001ea80000300800 */
[----:B------:R0:W-:Y:S01]  /*7970*/  STS.U16 [R169+UR6+0x1700], R133 ;  /* 0x00170085a9007988 */ /* 0x0001e20008000406 */
[----:B---3--:R-:W-:Y:S01]  /*7980*/  IMAD.X R29, R171, 0x1, R8, P1 ;  /* 0x00000001ab1d7824 */ /* 0x008fe200008e0608 */
[----:B0-----:R-:W-:-:S02]  /*7990*/  PRMT R133, RZ, 0x7610, R133 ;  /* 0x00007610ff857816 */ /* 0x001fc40000000085 */
[----:B------:R0:W-:Y:S04]  /*79a0*/  STS.U16 [R169+UR6+0x1b00], R166 ;  /* 0x001b00a6a9007988 */ /* 0x0001e80008000406 */
[----:B------:R1:W3:Y:S01]  /*79b0*/  @!P0 LDG.E.U16 R133, desc[UR10][R28.64] ;  /* 0x0000000a1c858981 */ /* 0x0002e2000c1e1500 */
[----:B0-----:R-:W-:Y:S02]  /*79c0*/  PRMT R166, RZ, 0x7610, R166 ;  /* 0x00007610ffa67816 */ /* 0x001fe400000000a6 */
[----:B-1----:R-:W-:-:S05]  /*79d0*/  IADD3 R28, P1, PT, R193, R2, RZ ;  /* 0x00000002c11c7210 */ /* 0x002fca0007f3e0ff */
[----:B------:R-:W-:-:S05]  /*79e0*/  IMAD.X R29, R247, 0x1, R8, P1 ;  /* 0x00000001f71d7824 */ /* 0x000fca00008e0608 */
[----:B------:R0:W3:Y:S01]  /*79f0*/  @!P0 LDG.E.U16 R166, desc[UR10][R28.64] ;  /* 0x0000000a1ca68981 */ /* 0x0000e2000c1e1500 */
[----:B------:R-:W-:Y:S02]  /*7a00*/  PRMT R169, RZ, 0x7610, R169 ;  /* 0x00007610ffa97816 */ /* 0x000fe400000000a9 */
[----:B0-----:R-:W-:-:S05]  /*7a10*/  IADD3 R28, P1, PT, R194, R2, RZ ;  /* 0x00000002c21c7210 */ /* 0x001fca0007f3e0ff */
[----:B------:R-:W-:-:S05]  /*7a20*/  IMAD.X R29, R239, 0x1, R8, P1 ;  /* 0x00000001ef1d7824 */ /* 0x000fca00008e0608 */
[----:B------:R0:W3:Y:S01]  /*7a30*/  @!P0 LDG.E.U16 R169, desc[UR10][R28.64] ;  /* 0x0000000a1ca98981 */ /* 0x0000e2000c1e1500 */
[----:B------:R-:W-:Y:S02]  /*7a40*/  PRMT R170, RZ, 0x7610, R170 ;  /* 0x00007610ffaa7816 */ /* 0x000fe400000000aa */
[----:B0-----:R-:W-:-:S05]  /*7a50*/  IADD3 R28, P1, PT, R217, R2, RZ ;  /* 0x00000002d91c7210 */ /* 0x001fca0007f3e0ff */
[----:B------:R-:W-:Y:S01]  /*7a60*/  IMAD.X R29, R216, 0x1, R8, P1 ;  /* 0x00000001d81d7824 */ /* 0x000fe200008e0608 */
[----:B------:R-:W-:-:S04]  /*7a70*/  LOP3.LUT R171, R180, 0x70, RZ, 0x3c, !PT ;  /* 0x00000070b4ab7812 */ /* 0x000fc800078e3cff */
[----:B------:R0:W3:Y:S04]  /*7a80*/  @!P0 LDG.E.U16 R170, desc[UR10][R28.64] ;  /* 0x0000000a1caa8981 */ /* 0x0000e8000c1e1500 */
[----:B------:R1:W-:Y:S01]  /*7a90*/  STS.U16 [R171+UR6+0x780], R34 ;  /* 0x00078022ab007988 */ /* 0x0003e20008000406 */
[----:B0-----:R-:W-:Y:S02]  /*7aa0*/  IADD3 R28, P1, PT, R220, R2, RZ ;  /* 0x00000002dc1c7210 */ /* 0x001fe40007f3e0ff */
[----:B-1----:R-:W-:-:S03]  /*7ab0*/  PRMT R34, RZ, 0x7610, R34 ;  /* 0x00007610ff227816 */ /* 0x002fc60000000022 */
[----:B------:R-:W-:Y:S01]  /*7ac0*/  IMAD.X R29, R154, 0x1, R8, P1 ;  /* 0x000000019a1d7824 */ /* 0x000fe200008e0608 */
[----:B------:R0:W-:Y:S04]  /*7ad0*/  STS.U16 [R171+UR6+0xb80], R32 ;  /* 0x000b8020ab007988 */ /* 0x0001e80008000406 */
[----:B------:R1:W3:Y:S01]  /*7ae0*/  @!P0 LDG.E.U16 R34, desc[UR10][R28.64] ;  /* 0x0000000a1c228981 */ /* 0x0002e2000c1e1500 */
[----:B0-----:R-:W-:Y:S02]  /*7af0*/  PRMT R32, RZ, 0x7610, R32 ;  /* 0x00007610ff207816 */ /* 0x001fe40000000020 */
[----:B-1----:R-:W-:-:S05]  /*7b00*/  IADD3 R28, P1, PT, R198, R2, RZ ;  /* 0x00000002c61c7210 */ /* 0x002fca0007f3e0ff */
[----:B----4-:R-:W-:Y:S01]  /*7b10*/  IMAD.X R29, R197, 0x1, R8, P1 ;  /* 0x00000001c51d7824 */ /* 0x010fe200008e0608 */
[----:B------:R0:W-:Y:S04]  /*7b20*/  STS.U16 [R171+UR6+0xf80], R30 ;  /* 0x000f801eab007988 */ /* 0x0001e80008000406 */
[----:B------:R1:W4:Y:S01]  /*7b30*/  @!P0 LDG.E.U16 R32, desc[UR10][R28.64] ;  /* 0x0000000a1c208981 */ /* 0x000322000c1e1500 */
[----:B0-----:R-:W-:Y:S02]  /*7b40*/  PRMT R30, RZ, 0x7610, R30 ;  /* 0x00007610ff1e7816 */ /* 0x001fe4000000001e */
[----:B-1----:R-:W-:-:S05]  /*7b50*/  IADD3 R28, P1, PT, R189, R2, RZ ;  /* 0x00000002bd1c7210 */ /* 0x002fca0007f3e0ff */
[----:B------:R-:W-:Y:S01]  /*7b60*/  IMAD.X R29, R192, 0x1, R8, P1 ;  /* 0x00000001c01d7824 */ /* 0x000fe200008e0608 */
[----:B------:R0:W-:Y:S04]  /*7b70*/  STS.U16 [R171+UR6+0x1380], R134 ;  /* 0x00138086ab007988 */ /* 0x0001e80008000406 */
[----:B------:R2:W3:Y:S01]  /*7b80*/  @!P0 LDG.E.U16 R30, desc[UR10][R28.64] ;  /* 0x0000000a1c1e8981 */ /* 0x0004e2000c1e1500 */
[----:B0-----:R-:W-:-:S03]  /*7b90*/  PRMT R134, RZ, 0x7610, R134 ;  /* 0x00007610ff867816 */ /* 0x001fc60000000086 */
[----:B------:R0:W-:Y:S02]  /*7ba0*/  STS.U16 [R171+UR6+0x1780], R132 ;  /* 0x00178084ab007988 */ /* 0x0001e40008000406 */
[----:B0-----:R-:W-:Y:S02]  /*7bb0*/  PRMT R132, RZ, 0x7610, R132 ;  /* 0x00007610ff847816 */ /* 0x001fe40000000084 */
[----:B------:R0:W-:Y:S02]  /*7bc0*/  STS.U16 [R171+UR6+0x1b80], R167 ;  /* 0x001b80a7ab007988 */ /* 0x0001e40008000406 */
[----:B0-----:R-:W-:Y:S02]  /*7bd0*/  PRMT R167, RZ, 0x7610, R167 ;  /* 0x00007610ffa77816 */ /* 0x001fe400000000a7 */
        /* <DEDUP_REMOVED lines=9> */
[----:B0-----:R-:W0:Y:S02]  /*7c70*/  S2R R28, SR_TID.X ;  /* 0x00000000001c7919 */ /* 0x001e240000002100 */
[----:B------:R-:W-:Y:S04]  /*7c80*/  STS.U16 [R171+UR6+0x380], R3 ;  /* 0x00038003ab007988 */ /* 0x000fe80008000406 */
[----:B------:R-:W-:Y:S04]  /*7c90*/  STS.U16 [R171+UR6+0x1f80], R173 ;  /* 0x001f80adab007988 */ /* 0x000fe80008000406 */
[----:B------:R0:W-:Y:S04]  /*7ca0*/  STS.U16 [R180+UR6+0x2000], R136 ;  /* 0x00200088b4007988 */ /* 0x0001e80008000406 */
[----:B------:R1:W-:Y:S01]  /*7cb0*/  STS.U16 [R180+UR6+0x2c00], R31 ;  /* 0x002c001fb4007988 */ /* 0x0003e20008000406 */
[C---:B0-----:R-:W-:Y:S01]  /*7cc0*/  LOP3.LUT R136, R28.reuse, 0x7, RZ, 0xc0, !PT ;  /* 0x000000071c887812 */ /* 0x041fe200078ec0ff */
[----:B------:R-:W-:-:S04]  /*7cd0*/  IMAD.SHL.U32 R29, R28, 0x2, RZ ;  /* 0x000000021c1d7824 */ /* 0x000fc800078e00ff */
[----:B------:R-:W-:-:S05]  /*7ce0*/  IMAD R136, R136, 0x90, RZ ;  /* 0x0000009088887824 */ /* 0x000fca00078e02ff */
[C-C-:B------:R-:W-:Y:S02]  /*7cf0*/  LOP3.LUT R3, R136.reuse, 0x10, R29.reuse, 0x78, !PT ;  /* 0x0000001088037812 */ /* 0x140fe400078e781d */
[----:B------:R-:W-:Y:S01]  /*7d00*/  LOP3.LUT R136, R136, 0x30, R29, 0x78, !PT ;  /* 0x0000003088887812 */ /* 0x000fe200078e781d */
[C---:B------:R-:W-:Y:S02]  /*7d10*/  IMAD.SHL.U32 R29, R28.reuse, 0x20, RZ ;  /* 0x000000201c1d7824 */ /* 0x040fe400078e00ff */
[----:B-1----:R-:W-:-:S03]  /*7d20*/  IMAD.SHL.U32 R31, R28, 0x40, RZ ;  /* 0x000000401c1f7824 */ /* 0x002fc600078e00ff */
[----:B------:R-:W-:-:S04]  /*7d30*/  LOP3.LUT R28, R29, 0x400, RZ, 0xc0, !PT ;  /* 0x000004001d1c7812 */ /* 0x000fc800078ec0ff */
[----:B------:R-:W-:Y:S01]  /*7d40*/  LOP3.LUT R136, R136, R28, RZ, 0xfc, !PT ;  /* 0x0000001c88887212 */ /* 0x000fe200078efcff */
[----:B------:R-:W-:Y:S01]  /*7d50*/  IMAD.SHL.U32 R28, R196, 0x2, RZ ;  /* 0x00000002c41c7824 */ /* 0x000fe200078e00ff */
[----:B------:R-:W-:Y:S04]  /*7d60*/  STS.U16 [R180+UR6+0x3800], R176 ;  /* 0x003800b0b4007988 */ /* 0x000fe80008000406 */
[----:B------:R-:W-:Y:S04]  /*7d70*/  STS.U16 [R180+UR6+0x3c00], R59 ;  /* 0x003c003bb4007988 */ /* 0x000fe80008000406 */
[----:B------:R-:W-:Y:S04]  /*7d80*/  STS.U16 [R180+UR6+0x2400], R137 ;  /* 0x00240089b4007988 */ /* 0x000fe80008000406 */
[----:B------:R-:W-:Y:S04]  /*7d90*/  STS.U16 [R180+UR6+0x2800], R55 ;  /* 0x00280037b4007988 */ /* 0x000fe80008000406 */
[----:B------:R-:W-:Y:S04]  /*7da0*/  STS.U16 [R180+UR6+0x3000], R186 ;  /* 0x003000bab4007988 */ /* 0x000fe80008000406 */
[----:B------:R-:W-:Y:S04]  /*7db0*/  STS.U16 [R180+UR6+0x3400], R116 ;  /* 0x00340074b4007988 */ /* 0x000fe80008000406 */
[----:B------:R0:W-:Y:S01]  /*7dc0*/  STS.U16 [R184+UR6+0x3480], R44 ;  /* 0x0034802cb8007988 */ /* 0x0001e20008000406 */
[----:B------:R-:W1:Y:S03]  /*7dd0*/  S2UR UR8, SR_CgaCtaId ;  /* 0x00000000000879c3 */ /* 0x000e660000008800 */
[----:B------:R-:W-:Y:S01]  /*7de0*/  STS.U16 [R184+UR6+0x3880], R175 ;  /* 0x003880afb8007988 */ /* 0x000fe20008000406 */
[----:B------:R-:W-:-:S03]  /*7df0*/  LOP3.LUT R29, R28, 0x60, RZ, 0x3c, !PT ;  /* 0x000000601c1d7812 */ /* 0x000fc600078e3cff */
[----:B------:R-:W-:Y:S01]  /*7e00*/  STS.U16 [R184+UR6+0x3c80], R119 ;  /* 0x003c8077b8007988 */ /* 0x000fe20008000406 */
[----:B0-----:R-:W-:-:S03]  /*7e10*/  LOP3.LUT R44, R28, 0x40, RZ, 0x3c, !PT ;  /* 0x000000401c2c7812 */ /* 0x001fc600078e3cff */
[----:B------:R-:W-:Y:S04]  /*7e20*/  STS.U16 [R184+UR6+0x2080], R57 ;  /* 0x00208039b8007988 */ /* 0x000fe80008000406 */
[----:B------:R-:W-:Y:S04]  /*7e30*/  STS.U16 [R184+UR6+0x2480], R117 ;  /* 0x00248075b8007988 */ /* 0x000fe80008000406 */
[----:B------:R-:W-:Y:S04]  /*7e40*/  STS.U16 [R184+UR6+0x2880], R130 ;  /* 0x00288082b8007988 */ /* 0x000fe80008000406 */
[----:B------:R-:W-:Y:S04]  /*7e50*/  STS.U16 [R184+UR6+0x2c80], R50 ;  /* 0x002c8032b8007988 */ /* 0x000fe80008000406 */
[----:B------:R-:W-:Y:S04]  /*7e60*/  STS.U16 [R184+UR6+0x3080], R37 ;  /* 0x00308025b8007988 */ /* 0x000fe80008000406 */
[----:B------:R-:W-:Y:S04]  /*7e70*/  STS.U16 [R131+UR6+0x3900], R177 ;  /* 0x003900b183007988 */ /* 0x000fe80008000406 */
[----:B------:R-:W-:Y:S04]  /*7e80*/  STS.U16 [R131+UR6+0x3d00], R138 ;  /* 0x003d008a83007988 */ /* 0x000fe80008000406 */
[----:B------:R-:W-:Y:S04]  /*7e90*/  STS.U16 [R131+UR6+0x2100], R58 ;  /* 0x0021003a83007988 */ /* 0x000fe80008000406 */
[----:B------:R0:W-:Y:S04]  /*7ea0*/  STS.U16 [R131+UR6+0x2500], R48 ;  /* 0x0025003083007988 */ /* 0x0001e80008000406 */
[----:B------:R-:W-:Y:S04]  /*7eb0*/  STS.U16 [R131+UR6+0x2900], R49 ;  /* 0x0029003183007988 */ /* 0x000fe80008000406 */
        /* <DEDUP_REMOVED lines=20> */
[----:B------:R0:W-:Y:S04]  /*8000*/  STS.U16 [R44+UR6+0x3600], R163 ;  /* 0x003600a32c007988 */ /* 0x0001e80008000406 */
        /* <DEDUP_REMOVED lines=11> */
[----:B---3--:R-:W-:Y:S04]  /*80c0*/  STS.U16 [R29+UR6+0x2300], R133 ;  /* 0x002300851d007988 */ /* 0x008fe80008000406 */
[----:B------:R-:W-:Y:S04]  /*80d0*/  STS.U16 [R29+UR6+0x2b00], R166 ;  /* 0x002b00a61d007988 */ /* 0x000fe80008000406 */
[----:B------:R-:W-:Y:S04]  /*80e0*/  STS.U16 [R29+UR6+0x2f00], R169 ;  /* 0x002f00a91d007988 */ /* 0x000fe80008000406 */
[----:B------:R-:W-:Y:S04]  /*80f0*/  STS.U16 [R29+UR6+0x3300], R170 ;  /* 0x003300aa1d007988 */ /* 0x000fe80008000406 */
[----:B------:R-:W-:Y:S04]  /*8100*/  STS.U16 [R29+UR6+0x3700], R34 ;  /* 0x003700221d007988 */ /* 0x000fe80008000406 */
[----:B------:R-:W-:Y:S04]  /*8110*/  STS.U16 [R45+UR6+0x3780], R174 ;  /* 0x003780ae2d007988 */ /* 0x000fe80008000406 */
[----:B------:R-:W-:Y:S04]  /*8120*/  STS.U16 [R45+UR6+0x3b80], R118 ;  /* 0x003b80762d007988 */ /* 0x000fe80008000406 */
[----:B------:R-:W-:Y:S04]  /*8130*/  STS.U16 [R45+UR6+0x3f80], R38 ;  /* 0x003f80262d007988 */ /* 0x000fe80008000406 */
[----:B----4-:R-:W-:Y:S04]  /*8140*/  STS.U16 [R45+UR6+0x2380], R32 ;  /* 0x002380202d007988 */ /* 0x010fe80008000406 */
[----:B------:R-:W-:Y:S04]  /*8150*/  STS.U16 [R45+UR6+0x2780], R30 ;  /* 0x0027801e2d007988 */ /* 0x000fe80008000406 */
[----:B--2---:R-:W-:Y:S04]  /*8160*/  STS.U16 [R45+UR6+0x2b80], R134 ;  /* 0x002b80862d007988 */ /* 0x004fe80008000406 */
[----:B------:R-:W-:Y:S04]  /*8170*/  STS.U16 [R45+UR6+0x2f80], R132 ;  /* 0x002f80842d007988 */ /* 0x000fe80008000406 */
[----:B------:R-:W-:Y:S01]  /*8180*/  STS.U16 [R45+UR6+0x3380], R167 ;  /* 0x003380a72d007988 */ /* 0x000fe20008000406 */
[----:B------:R-:W-:Y:S01]  /*8190*/  UMOV UR7, 0x400 ;  /* 0x0000040000077882 */ /* 0x000fe20000000000 */
[----:B------:R-:W-:Y:S01]  /*81a0*/  LOP3.LUT R3, R3, 0x400, R31, 0xf8, !PT ;  /* 0x0000040003037812 */ /* 0x000fe200078ef81f */
[----:B-1----:R-:W-:Y:S01]  /*81b0*/  ULEA UR7, UR8, UR7, 0x18 ;  /* 0x0000000708077291 */ /* 0x002fe2000f8ec0ff */
[----:B------:R-:W-:Y:S02]  /*81c0*/  BAR.SYNC.DEFER_BLOCKING 0x0 ;  /* 0x0000000000007b1d */ /* 0x000fe40000010000 */
[----:B------:R-:W-:-:S02]  /*81d0*/  LOP3.LUT R164, R3, 0x60, RZ, 0x3c, !PT ;  /* 0x0000006003a47812 */ /* 0x000fc400078e3cff */
[C---:B------:R-:W-:Y:S02]  /*81e0*/  LOP3.LUT R162, R3.reuse, 0x20, RZ, 0x3c, !PT ;  /* 0x0000002003a27812 */ /* 0x040fe400078e3cff */
[----:B0-----:R-:W-:Y:S02]  /*81f0*/  LOP3.LUT R163, R3, 0x40, RZ, 0x3c, !PT ;  /* 0x0000004003a37812 */ /* 0x001fe400078e3cff */
[----:B------:R-:W-:Y:S04]  /*8200*/  LDSM.16.M88.4 R28, [R136+UR7+0x2000] ;  /* 0x00200007881c783b */ /* 0x000fe80008000200 */
[----:B------:R-:W-:Y:S04]  /*8210*/  LDSM.16.M88.4 R32, [R136+UR7+0x2800] ;  /* 0x002800078820783b */ /* 0x000fe80008000200 */
[----:B------:R-:W-:Y:S04]  /*8220*/  LDSM.16.M88.4 R36, [R136+UR7+0x3000] ;  /* 0x003000078824783b */ /* 0x000fe80008000200 */
[----:B------:R-:W-:Y:S04]  /*8230*/  LDSM.16.M88.4 R40, [R136+UR7+0x3800] ;  /* 0x003800078828783b */ /* 0x000fe80008000200 */
[----:B------:R-:W0:Y:S04]  /*8240*/  LDSM.16.MT88.4 R116, [R164+UR7] ;  /* 0x00000007a474783b */ /* 0x000e280008004200 */
[----:B------:R-:W1:Y:S04]  /*8250*/  LDSM.16.MT88.4 R56, [R3+UR7] ;  /* 0x000000070338783b */ /* 0x000e680008004200 */
[----:B------:R-:W2:Y:S04]  /*8260*/  LDSM.16.MT88.4 R132, [R162+UR7] ;  /* 0x00000007a284783b */ /* 0x000ea80008004200 */
[----:B------:R-:W3:Y:S04]  /*8270*/  LDSM.16.MT88.4 R128, [R163+UR7] ;  /* 0x00000007a380783b */ /* 0x000ee80008004200 */
[----:B------:R-:W4:Y:S04]  /*8280*/  LDSM.16.MT88.4 R44, [R3+UR7+0x800] ;  /* 0x00080007032c783b */ /* 0x000f280008004200 */
[----:B------:R-:W1:Y:S04]  /*8290*/  LDSM.16.MT88.4 R48, [R162+UR7+0x800] ;  /* 0x00080007a230783b */ /* 0x000e680008004200 */
[----:B------:R-:W1:Y:S01]  /*82a0*/  LDSM.16.MT88.4 R52, [R163+UR7+0x800] ;  /* 0x00080007a334783b */ /* 0x000e620008004200 */
[C---:B0-----:R-:W-:Y:S08]  /*82b0*/  HMMA.16816.F32.BF16 R84, R116.reuse, R28, R84 ;  /* 0x0000001c7454723c */ /* 0x041ff00000041854 */
[C---:B------:R-:W-:Y:S08]  /*82c0*/  HMMA.16816.F32.BF16 R96, R116.reuse, R32, R96 ;  /* 0x000000207460723c */ /* 0x040ff00000041860 */
[C---:B------:R-:W-:Y:S08]  /*82d0*/  HMMA.16816.F32.BF16 R104, R116.reuse, R36, R104 ;  /* 0x000000247468723c */ /* 0x040ff00000041868 */
[----:B------:R-:W-:Y:S01]  /*82e0*/  HMMA.16816.F32.BF16 R108, R116, R40, R108 ;  /* 0x00000028746c723c */ /* 0x000fe2000004186c */
[----:B------:R-:W0:Y:S07]  /*82f0*/  LDSM.16.MT88.4 R116, [R164+UR7+0x800] ;  /* 0x00080007a474783b */ /* 0x000e2e0008004200 */
[C---:B-1----:R-:W-:Y:S08]  /*8300*/  HMMA.16816.F32.BF16 R112, R56.reuse, R28, R112 ;  /* 0x0000001c3870723c */ /* 0x042ff00000041870 */
[C---:B------:R-:W-:Y:S08]  /*8310*/  HMMA.16816.F32.BF16 R120, R56.reuse, R32, R120 ;  /* 0x000000203878723c */ /* 0x040ff00000041878 */
[C---:B------:R-:W-:Y:S08]  /*8320*/  HMMA.16816.F32.BF16 R64, R56.reuse, R36, R64 ;  /* 0x000000243840723c */ /* 0x040ff00000041840 */
[----:B------:R-:W-:Y:S08]  /*8330*/  HMMA.16816.F32.BF16 R56, R56, R40, R124 ;  /* 0x000000283838723c */ /* 0x000ff0000004187c */
[C---:B--2---:R-:W-:Y:S08]  /*8340*/  HMMA.16816.F32.BF16 R60, R132.reuse, R28, R60 ;  /* 0x0000001c843c723c */ /* 0x044ff0000004183c */
[C---:B------:R-:W-:Y:S08]  /*8350*/  HMMA.16816.F32.BF16 R68, R132.reuse, R32, R68 ;  /* 0x000000208444723c */ /* 0x040ff00000041844 */
[C---:B------:R-:W-:Y:S08]  /*8360*/  HMMA.16816.F32.BF16 R72, R132.reuse, R36, R72 ;  /* 0x000000248448723c */ /* 0x040ff00000041848 */
[----:B------:R-:W-:Y:S01]  /*8370*/  HMMA.16816.F32.BF16 R76, R132, R40, R76 ;  /* 0x00000028844c723c */ /* 0x000fe2000004184c */
[----:B------:R-:W-:Y:S07]  /*8380*/  LDSM.16.MT88.4 R132, [R162+UR7+0x1000] ;  /* 0x00100007a284783b */ /* 0x000fee0008004200 */
[C---:B---3--:R-:W-:Y:S08]  /*8390*/  HMMA.16816.F32.BF16 R80, R128.reuse, R28, R80 ;  /* 0x0000001c8050723c */ /* 0x048ff00000041850 */
[C---:B------:R-:W-:Y:S08]  /*83a0*/  HMMA.16816.F32.BF16 R100, R128.reuse, R32, R100 ;  /* 0x000000208064723c */ /* 0x040ff00000041864 */
[C---:B------:R-:W-:Y:S08]  /*83b0*/  HMMA.16816.F32.BF16 R92, R128.reuse, R36, R92 ;  /* 0x00000024805c723c */ /* 0x040ff0000004185c */
[----:B------:R-:W-:Y:S01]  /*83c0*/  HMMA.16816.F32.BF16 R88, R128, R40, R88 ;  /* 0x000000288058723c */ /* 0x000fe20000041858 */
[----:B------:R-:W-:Y:S01]  /*83d0*/  LOP3.LUT R32, R136, 0x40, RZ, 0x3c, !PT ;  /* 0x0000004088207812 */ /* 0x000fe200078e3cff */
[----:B------:R-:W-:Y:S04]  /*83e0*/  LDSM.16.MT88.4 R128, [R3+UR7+0x1000] ;  /* 0x001000070380783b */ /* 0x000fe80008004200 */
[----:B------:R-:W-:Y:S02]  /*83f0*/  LDSM.16.MT88.4 R136, [R164+UR7+0x1000] ;  /* 0x00100007a488783b */ /* 0x000fe40008004200 */
[C---:B----4-:R-:W-:Y:S08]  /*8400*/  HMMA.16816.F32.BF16 R112, R44.reuse, R30, R112 ;  /* 0x0000001e2c70723c */ /* 0x050ff00000041870 */
[C---:B------:R-:W-:Y:S08]  /*8410*/  HMMA.16816.F32.BF16 R120, R44.reuse, R34, R120 ;  /* 0x000000222c78723c */ /* 0x040ff00000041878 */
[C---:B------:R-:W-:Y:S08]  /*8420*/  HMMA.16816.F32.BF16 R64, R44.reuse, R38, R64 ;  /* 0x000000262c40723c */ /* 0x040ff00000041840 */
[----:B------:R-:W-:Y:S01]  /*8430*/  HMMA.16816.F32.BF16 R124, R44, R42, R56 ;  /* 0x0000002a2c7c723c */ /* 0x000fe20000041838 */
[----:B------:R-:W1:Y:S04]  /*8440*/  LDSM.16.M88.4 R56, [R32+UR7+0x2000] ;  /* 0x002000072038783b */ /* 0x000e680008000200 */
[----:B------:R-:W2:Y:S03]  /*8450*/  LDSM.16.M88.4 R44, [R32+UR7+0x2800] ;  /* 0x00280007202c783b */ /* 0x000ea60008000200 */
[C---:B------:R-:W-:Y:S08]  /*8460*/  HMMA.16816.F32.BF16 R60, R48.reuse, R30, R60 ;  /* 0x0000001e303c723c */ /* 0x040ff0000004183c */
[C---:B------:R-:W-:Y:S08]  /*8470*/  HMMA.16816.F32.BF16 R68, R48.reuse, R34, R68 ;  /* 0x000000223044723c */ /* 0x040ff00000041844 */
[C---:B------:R-:W-:Y:S08]  /*8480*/  HMMA.16816.F32.BF16 R72, R48.reuse, R38, R72 ;  /* 0x000000263048723c */ /* 0x040ff00000041848 */
[----:B------:R-:W-:Y:S01]  /*8490*/  HMMA.16816.F32.BF16 R76, R48, R42, R76 ;  /* 0x0000002a304c723c */ /* 0x000fe2000004184c */
[----:B------:R-:W3:Y:S07]  /*84a0*/  LDSM.16.M88.4 R48, [R32+UR7+0x3000] ;  /* 0x003000072030783b */ /* 0x000eee0008000200 */
[C---:B------:R-:W-:Y:S08]  /*84b0*/  HMMA.16816.F32.BF16 R80, R52.reuse, R30, R80 ;  /* 0x0000001e3450723c */ /* 0x040ff00000041850 */
[C---:B------:R-:W-:Y:S08]  /*84c0*/  HMMA.16816.F32.BF16 R100, R52.reuse, R34, R100 ;  /* 0x000000223464723c */ /* 0x040ff00000041864 */
[C---:B------:R-:W-:Y:S08]  /*84d0*/  HMMA.16816.F32.BF16 R92, R52.reuse, R38, R92 ;  /* 0x00000026345c723c */ /* 0x040ff0000004185c */
[----:B------:R-:W-:Y:S01]  /*84e0*/  HMMA.16816.F32.BF16 R88, R52, R42, R88 ;  /* 0x0000002a3458723c */ /* 0x000fe20000041858 */
[----:B------:R-:W4:Y:S07]  /*84f0*/  LDSM.16.M88.4 R52, [R32+UR7+0x3800] ;  /* 0x003800072034783b */ /* 0x000f2e0008000200 */
[C---:B0-----:R-:W-:Y:S01]  /*8500*/  HMMA.16816.F32.BF16 R84, R116.reuse, R30, R84 ;  /* 0x0000001e7454723c */ /* 0x041fe20000041854 */
[----:B------:R-:W0:Y:S07]  /*8510*/  LDSM.16.MT88.4 R28, [R163+UR7+0x1000] ;  /* 0x00100007a31c783b */ /* 0x000e2e0008004200 */
[C---:B------:R-:W-:Y:S01]  /*8520*/  HMMA.16816.F32.BF16 R96, R116.reuse, R34, R96 ;  /* 0x000000227460723c */ /* 0x040fe20000041860 */
[----:B------:R-:W-:Y:S07]  /*8530*/  LDSM.16.MT88.4 R32, [R163+UR7+0x1800] ;  /* 0x00180007a320783b */ /* 0x000fee0008004200 */
[C---:B------:R-:W-:Y:S01]  /*8540*/  HMMA.16816.F32.BF16 R104, R116.reuse, R38, R104 ;  /* 0x000000267468723c */ /* 0x040fe20000041868 */
[----:B------:R-:W-:Y:S07]  /*8550*/  LDSM.16.MT88.4 R36, [R162+UR7+0x1800] ;  /* 0x00180007a224783b */ /* 0x000fee0008004200 */
[----:B------:R-:W-:Y:S01]  /*8560*/  HMMA.16816.F32.BF16 R116, R116, R42, R108 ;  /* 0x0000002a7474723c */ /* 0x000fe2000004186c */
[----:B------:R1:W0:Y:S04]  /*8570*/  LDSM.16.MT88.4 R40, [R3+UR7+0x1800] ;  /* 0x001800070328783b */ /* 0x0002280008004200 */
[----:B------:R-:W0:Y:S01]  /*8580*/  LDSM.16.MT88.4 R108, [R164+UR7+0x1800] ;  /* 0x00180007a46c783b */ /* 0x000e220008004200 */
[----:B-1----:R-:W1:Y:S02]  /*8590*/  LDC R3, c[0x0][0x3a8] ;  /* 0x0000ea00ff037b82 */ /* 0x002e640000000800 */
[----:B------:R-:W-:Y:S01]  /*85a0*/  HMMA.16816.F32.BF16 R112, R128, R56, R112 ;  /* 0x000000388070723c */ /* 0x000fe20000041870 */
[----:B------:R-:W-:-:S02]  /*85b0*/  IMAD.MOV.U32 R173, RZ, RZ, R192 ;  /* 0x000000ffffad7224 */ /* 0x000fc400078e00c0 */
[----:B------:R-:W-:-:S05]  /*85c0*/  IMAD.MOV.U32 R171, RZ, RZ, R193 ;  /* 0x000000ffffab7224 */ /* 0x000fca00078e00c1 */
[C---:B--2---:R-:W-:Y:S08]  /*85d0*/  HMMA.16816.F32.BF16 R120, R128.reuse, R44, R120 ;  /* 0x0000002c8078723c */ /* 0x044ff00000041878 */
[C---:B---3--:R-:W-:Y:S08]  /*85e0*/  HMMA.16816.F32.BF16 R64, R128.reuse, R48, R64 ;  /* 0x000000308040723c */ /* 0x048ff00000041840 */
[----:B----4-:R-:W-:Y:S01]  /*85f0*/  HMMA.16816.F32.BF16 R124, R128, R52, R124 ;  /* 0x00000034807c723c */ /* 0x010fe2000004187c */
[----:B------:R-:W2:Y:S04]  /*8600*/  LDL.LU R129, [R1+0x58] ;  /* 0x0000580001817983 */ /* 0x000ea80000300800 */
[----:B------:R-:W3:Y:S03]  /*8610*/  LDL.LU R163, [R1+0x70] ;  /* 0x0000700001a37983 */ /* 0x000ee60000300800 */
[-C--:B------:R-:W-:Y:S01]  /*8620*/  HMMA.16816.F32.BF16 R68, R132, R44.reuse, R68 ;  /* 0x0000002c8444723c */ /* 0x080fe20000041844 */
[----:B------:R-:W4:Y:S04]  /*8630*/  LDL.LU R162, [R1+0x78] ;  /* 0x0000780001a27983 */ /* 0x000f280000300800 */
[----:B------:R-:W2:Y:S03]  /*8640*/  LDL.LU R170, [R1+0x8] ;  /* 0x0000080001aa7983 */ /* 0x000ea60000300800 */
[-C--:B0-----:R-:W-:Y:S01]  /*8650*/  HMMA.16816.F32.BF16 R100, R28, R44.reuse, R100 ;  /* 0x0000002c1c64723c */ /* 0x081fe20000041864 */
[----:B------:R-:W2:Y:S07]  /*8660*/  LDL.LU R169, [R1+0x80] ;  /* 0x0000800001a97983 */ /* 0x000eae0000300800 */
[----:B------:R-:W-:Y:S01]  /*8670*/  HMMA.16816.F32.BF16 R96, R136, R44, R96 ;  /* 0x0000002c8860723c */ /* 0x000fe20000041860 */
[----:B------:R-:W2:Y:S01]  /*8680*/  LDL.LU R166, [R1+0xc] ;  /* 0x00000c0001a67983 */ /* 0x000ea20000300800 */
[----:B------:R-:W-:-:S03]  /*8690*/  IMAD.MOV.U32 R167, RZ, RZ, R173 ;  /* 0x000000ffffa77224 */ /* 0x000fc600078e00ad */
[----:B------:R-:W4:Y:S03]  /*86a0*/  LDL.LU R182, [R1+0x84] ;  /* 0x0000840001b67983 */ /* 0x000f260000300800 */
[----:B------:R-:W-:Y:S01]  /*86b0*/  HMMA.16816.F32.BF16 R72, R132, R48, R72 ;  /* 0x000000308448723c */ /* 0x000fe20000041848 */
[----:B------:R-:W4:Y:S01]  /*86c0*/  LDL.LU R168, [R1+0x10] ;  /* 0x0000100001a87983 */ /* 0x000f220000300800 */
[----:B------:R-:W-:-:S06]  /*86d0*/  IMAD.MOV.U32 R176, RZ, RZ, R189 ;  /* 0x000000ffffb07224 */ /* 0x000fcc00078e00bd */
[----:B------:R-:W-:Y:S01]  /*86e0*/  HMMA.16816.F32.BF16 R92, R28, R48, R92 ;  /* 0x000000301c5c723c */ /* 0x000fe2000004185c */
[----:B------:R-:W4:Y:S01]  /*86f0*/  LDL.LU R165, [R1+0x88] ;  /* 0x0000880001a57983 */ /* 0x000f220000300800 */
[----:B------:R-:W-:-:S06]  /*8700*/  IMAD.MOV.U32 R131, RZ, RZ, R171 ;  /* 0x000000ffff837224 */ /* 0x000fcc00078e00ab */
[----:B------:R-:W-:Y:S01]  /*8710*/  HMMA.16816.F32.BF16 R104, R136, R48, R104 ;  /* 0x000000308868723c */ /* 0x000fe20000041868 */
[----:B------:R-:W4:Y:S01]  /*8720*/  LDL.LU R173, [R1+0x14] ;  /* 0x0000140001ad7983 */ /* 0x000f220000300800 */
[----:B------:R-:W-:Y:S02]  /*8730*/  IMAD.MOV.U32 R130, RZ, RZ, R172 ;  /* 0x000000ffff827224 */ /* 0x000fe400078e00ac */
[----:B-1----:R-:W-:Y:S01]  /*8740*/  IMAD.SHL.U32 R3, R3, 0x40, RZ ;  /* 0x0000004003037824 */ /* 0x002fe200078e00ff */
[----:B------:R-:W4:Y:S01]  /*8750*/  LDL.LU R171, [R1+0x1c] ;  /* 0x00001c0001ab7983 */ /* 0x000f220000300800 */
[----:B------:R-:W-:-:S03]  /*8760*/  IMAD.MOV.U32 R174, RZ, RZ, R176 ;  /* 0x000000ffffae7224 */ /* 0x000fc600078e00b0 */
[----:B------:R-:W4:Y:S01]  /*8770*/  LDL.LU R172, [R1+0x98] ;  /* 0x0000980001ac7983 */ /* 0x000f220000300800 */
[----:B------:R-:W-:-:S04]  /*8780*/  IMAD.WIDE R24, R3, 0x2, R24 ;  /* 0x0000000203187825 */ /* 0x000fc800078e0218 */
[----:B------:R-:W-:Y:S01]  /*8790*/  IMAD.MOV.U32 R186, RZ, RZ, R188 ;  /* 0x000000ffffba7224 */ /* 0x000fe200078e00bc */
[----:B------:R-:W4:Y:S01]  /*87a0*/  LDL.LU R185, [R1+0x24] ;  /* 0x0000240001b97983 */ /* 0x000f220000300800 */
[----:B------:R-:W-:Y:S01]  /*87b0*/  HMMA.16816.F32.BF16 R120, R40, R46, R120 ;  /* 0x0000002e2878723c */ /* 0x000fe20000041878 */
[----:B------:R-:W-:Y:S01]  /*87c0*/  IMAD.MOV.U32 R48, RZ, RZ, R252 ;  /* 0x000000ffff307224 */ /* 0x000fe200078e00fc */
[----:B------:R-:W0:Y:S01]  /*87d0*/  LDC R3, c[0x0][0x3ac] ;  /* 0x0000eb00ff037b82 */ /* 0x000e220000000800 */
[----:B------:R-:W4:Y:S04]  /*87e0*/  LDL.LU R175, [R1+0x9c] ;  /* 0x00009c0001af7983 */ /* 0x000f280000300800 */
[----:B------:R-:W4:Y:S04]  /*87f0*/  LDL.LU R177, [R1+0x28] ;  /* 0x0000280001b17983 */ /* 0x000f280000300800 */
[----:B------:R-:W4:Y:S01]  /*8800*/  LDL.LU R176, [R1+0xa0] ;  /* 0x0000a00001b07983 */ /* 0x000f220000300800 */
[----:B------:R-:W-:-:S03]  /*8810*/  IMAD.MOV.U32 R236, RZ, RZ, R25 ;  /* 0x000000ffffec7224 */ /* 0x000fc600078e0019 */
[----:B------:R-:W4:Y:S01]  /*8820*/  LDL.LU R179, [R1+0x2c] ;  /* 0x00002c0001b37983 */ /* 0x000f220000300800 */
[----:B------:R-:W-:-:S03]  /*8830*/  IMAD.MOV.U32 R25, RZ, RZ, R10 ;  /* 0x000000ffff197224 */ /* 0x000fc600078e000a */
[----:B------:R-:W4:Y:S01]  /*8840*/  LDL.LU R178, [R1+0xa4] ;  /* 0x0000a40001b27983 */ /* 0x000f220000300800 */
[----:B------:R-:W-:Y:S03]  /*8850*/  HMMA.16816.F32.BF16 R68, R36, R46, R68 ;  /* 0x0000002e2444723c */ /* 0x000fe60000041844 */
[----:B------:R-:W4:Y:S01]  /*8860*/  LDL.LU R181, [R1+0x30] ;  /* 0x0000300001b57983 */ /* 0x000f220000300800 */
[----:B------:R-:W-:-:S03]  /*8870*/  MOV R10, R186 ;  /* 0x000000ba000a7202 */ /* 0x000fc60000000f00 */
[----:B------:R-:W4:Y:S01]  /*8880*/  LDL.LU R180, [R1+0xa8] ;  /* 0x0000a80001b47983 */ /* 0x000f220000300800 */
[-C--:B------:R-:W-:Y:S03]  /*8890*/  HMMA.16816.F32.BF16 R100, R32, R46.reuse, R100 ;  /* 0x0000002e2064723c */ /* 0x080fe60000041864 */
[----:B------:R-:W4:Y:S04]  /*88a0*/  LDL.LU R183, [R1+0x34] ;  /* 0x0000340001b77983 */ /* 0x000f280000300800 */
[----:B------:R-:W4:Y:S01]  /*88b0*/  LDL.LU R184, [R1+0xb0] ;  /* 0x0000b00001b87983 */ /* 0x000f220000300800 */
[----:B------:R-:W-:Y:S01]  /*88c0*/  HMMA.16816.F32.BF16 R96, R108, R46, R96 ;  /* 0x0000002e6c60723c */ /* 0x000fe20000041860 */
[----:B------:R-:W-:-:S02]  /*88d0*/  IMAD.MOV.U32 R46, RZ, RZ, R251 ;  /* 0x000000ffff2e7224 */ /* 0x000fc400078e00fb */
[----:B------:R-:W4:Y:S04]  /*88e0*/  LDL.LU R186, [R1+0x38] ;  /* 0x0000380001ba7983 */ /* 0x000f280000300800 */
[----:B------:R-:W4:Y:S01]  /*88f0*/  LDL.LU R251, [R1+0x100] ;  /* 0x0001000001fb7983 */ /* 0x000f220000300800 */
[C---:B------:R-:W-:Y:S03]  /*8900*/  HMMA.16816.F32.BF16 R84, R136.reuse, R56, R84 ;  /* 0x000000388854723c */ /* 0x040fe60000041854 */
[----:B------:R-:W4:Y:S05]  /*8910*/  LDL.LU R252, [R1+0xfc] ;  /* 0x0000fc0001fc7983 */ /* 0x000f2a0000300800 */
[----:B------:R-:W-:Y:S08]  /*8920*/  HMMA.16816.F32.BF16 R116, R136, R52, R116 ;  /* 0x000000348874723c */ /* 0x000ff00000041874 */
[-C--:B------:R-:W-:Y:S08]  /*8930*/  HMMA.16816.F32.BF16 R64, R40, R50.reuse, R64 ;  /* 0x000000322840723c */ /* 0x080ff00000041840 */
[-C--:B------:R-:W-:Y:S08]  /*8940*/  HMMA.16816.F32.BF16 R72, R36, R50.reuse, R72 ;  /* 0x000000322448723c */ /* 0x080ff00000041848 */
[-C--:B------:R-:W-:Y:S08]  /*8950*/  HMMA.16816.F32.BF16 R92, R32, R50.reuse, R92 ;  /* 0x00000032205c723c */ /* 0x080ff0000004185c */
[----:B------:R-:W-:Y:S01]  /*8960*/  HMMA.16816.F32.BF16 R104, R108, R50, R104 ;  /* 0x000000326c68723c */ /* 0x000fe20000041868 */
[----:B------:R-:W-:-:S02]  /*8970*/  IMAD.MOV.U32 R50, RZ, RZ, R190 ;  /* 0x000000ffff327224 */ /* 0x000fc400078e00be */
[----:B------:R-:W4:Y:S05]  /*8980*/  LDL.LU R190, [R1+0xf8] ;  /* 0x0000f80001be7983 */ /* 0x000f2a0000300800 */
[-C--:B------:R-:W-:Y:S08]  /*8990*/  HMMA.16816.F32.BF16 R76, R132, R52.reuse, R76 ;  /* 0x00000034844c723c */ /* 0x080ff0000004184c */
[----:B------:R-:W-:Y:S01]  /*89a0*/  HMMA.16816.F32.BF16 R88, R28, R52, R88 ;  /* 0x000000341c58723c */ /* 0x000fe20000041858 */
[----:B------:R-:W-:-:S02]  /*89b0*/  IMAD.MOV.U32 R52, RZ, RZ, R191 ;  /* 0x000000ffff347224 */ /* 0x000fc400078e00bf */
[----:B------:R-:W4:Y:S05]  /*89c0*/  LDL.LU R191, [R1+0xf4] ;  /* 0x0000f40001bf7983 */ /* 0x000f2a0000300800 */
[C---:B------:R-:W-:Y:S08]  /*89d0*/  HMMA.16816.F32.BF16 R84, R108.reuse, R58, R84 ;  /* 0x0000003a6c54723c */ /* 0x040ff00000041854 */
[----:B------:R-:W-:Y:S01]  /*89e0*/  HMMA.16816.F32.BF16 R108, R108, R54, R116 ;  /* 0x000000366c6c723c */ /* 0x000fe20000041874 */
[----:B------:R-:W-:-:S02]  /*89f0*/  IMAD.MOV.U32 R116, RZ, RZ, R9 ;  /* 0x000000ffff747224 */ /* 0x000fc400078e0009 */
[----:B------:R-:W4:Y:S01]  /*8a00*/  LDL.LU R9, [R1+0xf0] ;  /* 0x0000f00001097983 */ /* 0x000f220000300800 */
[----:B------:R-:W-:Y:S02]  /*8a10*/  IMAD.MOV.U32 R128, RZ, RZ, R195 ;  /* 0x000000ffff807224 */ /* 0x000fe400078e00c3 */
[----:B------:R-:W-:Y:S02]  /*8a20*/  IMAD.MOV.U32 R118, RZ, RZ, R187 ;  /* 0x000000ffff767224 */ /* 0x000fe400078e00bb */
[----:B------:R-:W-:Y:S01]  /*8a30*/  IMAD.MOV.U32 R44, RZ, RZ, R128 ;  /* 0x000000ffff2c7224 */ /* 0x000fe200078e0080 */
[----:B------:R-:W4:Y:S01]  /*8a40*/  LDL.LU R187, [R1+0xec] ;  /* 0x0000ec0001bb7983 */ /* 0x000f220000300800 */
[----:B------:R-:W-:-:S03]  /*8a50*/  IMAD.MOV.U32 R128, RZ, RZ, R0 ;  /* 0x000000ffff807224 */ /* 0x000fc600078e0000 */
[----:B------:R-:W4:Y:S01]  /*8a60*/  LDL.LU R0, [R1+0xe8] ;  /* 0x0000e80001007983 */ /* 0x000f220000300800 */
[-C--:B------:R-:W-:Y:S08]  /*8a70*/  HMMA.16816.F32.BF16 R60, R132, R56.reuse, R60 ;  /* 0x00000038843c723c */ /* 0x080ff0000004183c */
[----:B------:R-:W-:Y:S01]  /*8a80*/  HMMA.16816.F32.BF16 R80, R28, R56, R80 ;  /* 0x000000381c50723c */ /* 0x000fe20000041850 */
[----:B------:R-:W-:-:S02]  /*8a90*/  IMAD.MOV.U32 R56, RZ, RZ, R130 ;  /* 0x000000ffff387224 */ /* 0x000fc400078e0082 */
[----:B---3--:R-:W-:Y:S02]  /*8aa0*/  IMAD.MOV.U32 R130, RZ, RZ, R163 ;  /* 0x000000ffff827224 */ /* 0x008fe400078e00a3 */
[----:B--2---:R-:W-:Y:S02]  /*8ab0*/  IMAD.MOV.U32 R163, RZ, RZ, R166 ;  /* 0x000000ffffa37224 */ /* 0x004fe400078e00a6 */
[----:B----4-:R-:W-:Y:S02]  /*8ac0*/  IMAD.MOV.U32 R132, RZ, RZ, R190 ;  /* 0x000000ffff847224 */ /* 0x010fe400078e00be */
[----:B------:R-:W2:Y:S01]  /*8ad0*/  LDL.LU R190, [R1+0xe4] ;  /* 0x0000e40001be7983 */ /* 0x000ea20000300800 */
[----:B------:R-:W-:-:S03]  /*8ae0*/  IMAD.MOV.U32 R135, RZ, RZ, R191 ;  /* 0x000000ffff877224 */ /* 0x000fc600078e00bf */
[----:B------:R-:W3:Y:S01]  /*8af0*/  LDL.LU R191, [R1+0xe0] ;  /* 0x0000e00001bf7983 */ /* 0x000ee20000300800 */
[----:B------:R-:W-:-:S03]  /*8b00*/  MOV R166, R9 ;  /* 0x0000000900a67202 */ /* 0x000fc60000000f00 */
[----:B------:R-:W4:Y:S01]  /*8b10*/  LDL.LU R9, [R1+0xdc] ;  /* 0x0000dc0001097983 */ /* 0x000f220000300800 */
[----:B------:R-:W-:Y:S01]  /*8b20*/  IMAD.MOV.U32 R164, RZ, RZ, R194 ;  /* 0x000000ffffa47224 */ /* 0x000fe200078e00c2 */
[C---:B------:R-:W-:Y:S01]  /*8b30*/  HMMA.16816.F32.BF16 R112, R40.reuse, R58, R112 ;  /* 0x0000003a2870723c */ /* 0x040fe20000041870 */
[----:B------:R-:W-:Y:S02]  /*8b40*/  IMAD.MOV.U32 R138, RZ, RZ, R169 ;  /* 0x000000ffff8a7224 */ /* 0x000fe400078e00a9 */
[----:B------:R-:W-:Y:S02]  /*8b50*/  IMAD.MOV.U32 R169, RZ, RZ, R187 ;  /* 0x000000ffffa97224 */ /* 0x000fe400078e00bb */
[----:B------:R-:W4:Y:S03]  /*8b60*/  LDL.LU R187, [R1+0xd8] ;  /* 0x0000d80001bb7983 */ /* 0x000f260000300800 */
[----:B------:R-:W-:Y:S01]  /*8b70*/  HMMA.16816.F32.BF16 R124, R40, R54, R124 ;  /* 0x00000036287c723c */ /* 0x000fe2000004187c */
[----:B------:R-:W-:-:S02]  /*8b80*/  IMAD.MOV.U32 R42, RZ, RZ, R164 ;  /* 0x000000ffff2a7224 */ /* 0x000fc400078e00a4 */
[----:B------:R-:W-:Y:S02]  /*8b90*/  IMAD.MOV.U32 R164, RZ, RZ, R165 ;  /* 0x000000ffffa47224 */ /* 0x000fe400078e00a5 */
[----:B------:R-:W-:Y:S02]  /*8ba0*/  IMAD.MOV.U32 R165, RZ, RZ, R168 ;  /* 0x000000ffffa57224 */ /* 0x000fe400078e00a8 */
[----:B------:R-:W-:Y:S02]  /*8bb0*/  IMAD.MOV.U32 R168, RZ, RZ, R0 ;  /* 0x000000ffffa87224 */ /* 0x000fe400078e0000 */
[----:B------:R-:W4:Y:S01]  /*8bc0*/  LDL.LU R0, [R1+0xd4] ;  /* 0x0000d40001007983 */ /* 0x000f220000300800 */
[----:B------:R-:W-:Y:S02]  /*8bd0*/  IMAD.MOV.U32 R137, RZ, RZ, R167 ;  /* 0x000000ffff897224 */ /* 0x000fe400078e00a7 */
[----:B------:R-:W-:Y:S02]  /*8be0*/  IMAD.MOV.U32 R139, RZ, RZ, R170 ;  /* 0x000000ffff8b7224 */ /* 0x000fe400078e00aa */
[----:B------:R-:W-:-:S02]  /*8bf0*/  IMAD.MOV.U32 R167, RZ, RZ, R173 ;  /* 0x000000ffffa77224 */ /* 0x000fc400078e00ad */
[----:B------:R-:W-:Y:S02]  /*8c00*/  IMAD.MOV.U32 R134, RZ, RZ, R162 ;  /* 0x000000ffff867224 */ /* 0x000fe400078e00a2 */
[----:B------:R-:W-:Y:S02]  /*8c10*/  IMAD.MOV.U32 R162, RZ, RZ, R182 ;  /* 0x000000ffffa27224 */ /* 0x000fe400078e00b6 */
[----:B------:R-:W-:Y:S02]  /*8c20*/  IMAD.MOV.U32 R182, RZ, RZ, R184 ;  /* 0x000000ffffb67224 */ /* 0x000fe400078e00b8 */
[----:B--2---:R-:W-:Y:S02]  /*8c30*/  IMAD.MOV.U32 R170, RZ, RZ, R190 ;  /* 0x000000ffffaa7224 */ /* 0x004fe400078e00be */
[----:B------:R-:W2:Y:S01]  /*8c40*/  LDL.LU R190, [R1+0xd0] ;  /* 0x0000d00001be7983 */ /* 0x000ea20000300800 */
[----:B---3--:R-:W-:-:S03]  /*8c50*/  IMAD.MOV.U32 R173, RZ, RZ, R191 ;  /* 0x000000ffffad7224 */ /* 0x008fc600078e00bf */
[----:B------:R-:W2:Y:S01]  /*8c60*/  LDL.LU R191, [R1+0xcc] ;  /* 0x0000cc0001bf7983 */ /* 0x000ea20000300800 */
[----:B----4-:R-:W-:-:S03]  /*8c70*/  IMAD.MOV.U32 R184, RZ, RZ, R9 ;  /* 0x000000ffffb87224 */ /* 0x010fc600078e0009 */
[----:B------:R-:W3:Y:S01]  /*8c80*/  LDL.LU R9, [R1+0xc8] ;  /* 0x0000c80001097983 */ /* 0x000ee20000300800 */
[----:B------:R-:W-:Y:S01]  /*8c90*/  IMAD.MOV.U32 R40, RZ, RZ, R20 ;  /* 0x000000ffff287224 */ /* 0x000fe200078e0014 */
[C---:B------:R-:W-:Y:S01]  /*8ca0*/  HMMA.16816.F32.BF16 R80, R32.reuse, R58, R80 ;  /* 0x0000003a2050723c */ /* 0x040fe20000041850 */
[----:B------:R-:W-:Y:S02]  /*8cb0*/  IMAD.MOV.U32 R41, RZ, RZ, R144 ;  /* 0x000000ffff297224 */ /* 0x000fe400078e0090 */
[----:B------:R-:W-:Y:S02]  /*8cc0*/  IMAD.MOV.U32 R218, RZ, RZ, R11 ;  /* 0x000000ffffda7224 */ /* 0x000fe400078e000b */
[----:B0-----:R-:W-:Y:S02]  /*8cd0*/  IMAD.SHL.U32 R3, R3, 0x40, RZ ;  /* 0x0000004003037824 */ /* 0x001fe400078e00ff */
[----:B------:R-:W-:Y:S01]  /*8ce0*/  IMAD.MOV.U32 R11, RZ, RZ, R238 ;  /* 0x000000ffff0b7224 */ /* 0x000fe200078e00ee */
[----:B------:R-:W-:Y:S01]  /*8cf0*/  HMMA.16816.F32.BF16 R88, R32, R54, R88 ;  /* 0x000000362058723c */ /* 0x000fe20000041858 */
[----:B------:R-:W-:-:S02]  /*8d00*/  IMAD.MOV.U32 R33, RZ, RZ, R140 ;  /* 0x000000ffff217224 */ /* 0x000fc400078e008c */
[----:B------:R-:W-:Y:S02]  /*8d10*/  IMAD.MOV.U32 R43, RZ, RZ, R239 ;  /* 0x000000ffff2b7224 */ /* 0x000fe400078e00ef */
[----:B------:R-:W-:Y:S02]  /*8d20*/  IMAD.MOV.U32 R140, RZ, RZ, R19 ;  /* 0x000000ffff8c7224 */ /* 0x000fe400078e0013 */
[----:B------:R-:W-:Y:S02]  /*8d30*/  IMAD.MOV.U32 R188, RZ, RZ, R18 ;  /* 0x000000ffffbc7224 */ /* 0x000fe400078e0012 */
[----:B------:R-:W-:Y:S02]  /*8d40*/  IMAD.MOV.U32 R45, RZ, RZ, R240 ;  /* 0x000000ffff2d7224 */ /* 0x000fe400078e00f0 */
[----:B------:R-:W-:Y:S02]  /*8d50*/  IMAD.MOV.U32 R47, RZ, RZ, R241 ;  /* 0x000000ffff2f7224 */ /* 0x000fe400078e00f1 */
[----:B------:R-:W-:-:S02]  /*8d60*/  IMAD.MOV.U32 R136, RZ, RZ, R174 ;  /* 0x000000ffff887224 */ /* 0x000fc400078e00ae */
[C---:B------:R-:W-:Y:S01]  /*8d70*/  IMAD.WIDE R18, R3.reuse, 0x2, R40 ;  /* 0x0000000203127825 */ /* 0x040fe200078e0228 */
[C---:B------:R-:W-:Y:S03]  /*8d80*/  HMMA.16816.F32.BF16 R76, R36.reuse, R54, R76 ;  /* 0x00000036244c723c */ /* 0x040fe6000004184c */
[----:B------:R-:W-:Y:S02]  /*8d90*/  IMAD.MOV.U32 R49, RZ, RZ, R242 ;  /* 0x000000ffff317224 */ /* 0x000fe400078e00f2 */
[----:B------:R-:W-:Y:S02]  /*8da0*/  IMAD.MOV.U32 R174, RZ, RZ, R175 ;  /* 0x000000ffffae7224 */ /* 0x000fe400078e00af */
[----:B------:R-:W-:Y:S01]  /*8db0*/  IMAD.WIDE R40, R3, 0x2, R10 ;  /* 0x0000000203287825 */ /* 0x000fe200078e020a */
[----:B------:R-:W-:Y:S03]  /*8dc0*/  HMMA.16816.F32.BF16 R60, R36, R58, R60 ;  /* 0x0000003a243c723c */ /* 0x000fe6000004183c */
[----:B------:R-:W-:-:S02]  /*8dd0*/  IMAD.MOV.U32 R51, RZ, RZ, R243 ;  /* 0x000000ffff337224 */ /* 0x000fc400078e00f3 */
[----:B------:R-:W-:Y:S02]  /*8de0*/  IMAD.MOV.U32 R175, RZ, RZ, R185 ;  /* 0x000000ffffaf7224 */ /* 0x000fe400078e00b9 */
[----:B------:R-:W-:Y:S01]  /*8df0*/  IMAD.WIDE R42, R3, 0x2, R42 ;  /* 0x00000002032a7825 */ /* 0x000fe200078e022a */
[----:B------:R-:W-:-:S03]  /*8e00*/  MOV R58, R131 ;  /* 0x00000083003a7202 */ /* 0x000fc60000000f00 */
[----:B------:R-:W-:Y:S02]  /*8e10*/  IMAD.MOV.U32 R53, RZ, RZ, R244 ;  /* 0x000000ffff357224 */ /* 0x000fe400078e00f4 */
[----:B------:R-:W-:Y:S02]  /*8e20*/  IMAD.MOV.U32 R185, RZ, RZ, R186 ;  /* 0x000000ffffb97224 */ /* 0x000fe400078e00ba */
[----:B------:R-:W-:-:S04]  /*8e30*/  IMAD.WIDE R44, R3, 0x2, R44 ;  /* 0x00000002032c7825 */ /* 0x000fc800078e022c */
[----:B------:R-:W-:Y:S02]  /*8e40*/  IMAD.MOV.U32 R54, RZ, RZ, R129 ;  /* 0x000000ffff367224 */ /* 0x000fe400078e0081 */
[----:B------:R-:W-:Y:S02]  /*8e50*/  IMAD.MOV.U32 R55, RZ, RZ, R245 ;  /* 0x000000ffff377224 */ /* 0x000fe400078e00f5 */
[----:B------:R-:W-:Y:S02]  /*8e60*/  IMAD.MOV.U32 R186, RZ, RZ, R0 ;  /* 0x000000ffffba7224 */ /* 0x000fe400078e0000 */
[C---:B------:R-:W-:Y:S01]  /*8e70*/  IMAD.WIDE R46, R3.reuse, 0x2, R46 ;  /* 0x00000002032e7825 */ /* 0x040fe200078e022e */
[----:B------:R1:W5:Y:S03]  /*8e80*/  LDL.LU R0, [R1+0xc4] ;  /* 0x0000c40001007983 */ /* 0x0003660000300800 */
[----:B------:R-:W-:Y:S01]  /*8e90*/  IMAD.MOV.U32 R57, RZ, RZ, R246 ;  /* 0x000000ffff397224 */ /* 0x000fe200078e00f6 */
[----:B------:R-:W-:Y:S01]  /*8ea0*/  STL [R1+0x3c], R40 ;  /* 0x00003c2801007387 */ /* 0x000fe20000100800 */
[----:B------:R-:W-:-:S03]  /*8eb0*/  IMAD.WIDE R48, R3, 0x2, R48 ;  /* 0x0000000203307825 */ /* 0x000fc600078e0230 */
[----:B------:R-:W-:Y:S01]  /*8ec0*/  STL [R1+0x40], R42 ;  /* 0x0000402a01007387 */ /* 0x000fe20000100800 */
[----:B------:R-:W-:Y:S02]  /*8ed0*/  IMAD.MOV.U32 R59, RZ, RZ, R247 ;  /* 0x000000ffff3b7224 */ /* 0x000fe400078e00f7 */
[C---:B------:R-:W-:Y:S01]  /*8ee0*/  IMAD.WIDE R50, R3.reuse, 0x2, R50 ;  /* 0x0000000203327825 */ /* 0x040fe200078e0232 */
[----:B------:R-:W-:Y:S03]  /*8ef0*/  STL [R1+0x44], R44 ;  /* 0x0000442c01007387 */ /* 0x000fe60000100800 */
[----:B------:R-:W-:Y:S02]  /*8f00*/  IMAD.MOV.U32 R117, RZ, RZ, R248 ;  /* 0x000000ffff757224 */ /* 0x000fe400078e00f8 */
[----:B------:R-:W-:Y:S01]  /*8f10*/  IMAD.WIDE R52, R3, 0x2, R52 ;  /* 0x0000000203347825 */ /* 0x000fe200078e0234 */
[----:B------:R-:W-:Y:S03]  /*8f20*/  STL [R1+0x48], R46 ;  /* 0x0000482e01007387 */ /* 0x000fe60000100800 */
[----:B------:R-:W-:-:S02]  /*8f30*/  IMAD.MOV.U32 R119, RZ, RZ, R249 ;  /* 0x000000ffff777224 */ /* 0x000fc400078e00f9 */
        /* <DEDUP_REMOVED lines=9> */
[C---:B------:R-:W-:Y:S01]  /*8fd0*/  IMAD.WIDE R116, R3.reuse, 0x2, R116 ;  /* 0x0000000203747825 */ /* 0x040fe200078e0274 */
[----:B------:R-:W-:Y:S03]  /*8fe0*/  STL [R1+0x58], R54 ;  /* 0x0000583601007387 */ /* 0x000fe60000100800 */
        /* <DEDUP_REMOVED lines=15> */
[----:B------:R-:W-:Y:S04]  /*90e0*/  STL [R1+0x78], R134 ;  /* 0x0000788601007387 */ /* 0x000fe80000100800 */
[----:B------:R-:W-:Y:S01]  /*90f0*/  STL [R1], R135 ;  /* 0x0000008701007387 */ /* 0x000fe20000100800 */
[----:B------:R-:W-:-:S03]  /*9100*/  IMAD.WIDE R164, R3, 0x2, R164 ;  /* 0x0000000203a47825 */ /* 0x000fc600078e02a4 */
[----:B------:R-:W-:Y:S01]  /*9110*/  STL [R1+0x7c], R136 ;  /* 0x00007c8801007387 */ /* 0x000fe20000100800 */
[----:B------:R-:W-:-:S03]  /*9120*/  IMAD.WIDE R166, R3, 0x2, R166 ;  /* 0x0000000203a67825 */ /* 0x000fc600078e02a6 */
[----:B------:R-:W-:Y:S01]  /*9130*/  STL [R1+0x4], R137 ;  /* 0x0000048901007387 */ /* 0x000fe20000100800 */
[----:B------:R-:W-:-:S03]  /*9140*/  IMAD.WIDE R168, R3, 0x2, R168 ;  /* 0x0000000203a87825 */ /* 0x000fc600078e02a8 */
[----:B------:R-:W-:Y:S04]  /*9150*/  STL [R1+0x80], R138 ;  /* 0x0000808a01007387 */ /* 0x000fe80000100800 */
[----:B------:R-:W-:Y:S01]  /*9160*/  STL [R1+0x8], R139 ;  /* 0x0000088b01007387 */ /* 0x000fe20000100800 */
[----:B------:R-:W-:-:S03]  /*9170*/  IMAD.WIDE R170, R3, 0x2, R170 ;  /* 0x0000000203aa7825 */ /* 0x000fc600078e02aa */
[----:B------:R-:W-:Y:S04]  /*9180*/  STL [R1+0x84], R162 ;  /* 0x000084a201007387 */ /* 0x000fe80000100800 */
[----:B------:R-:W-:Y:S01]  /*9190*/  STL [R1+0xc], R163 ;  /* 0x00000ca301007387 */ /* 0x000fe20000100800 */
[----:B------:R-:W-:-:S03]  /*91a0*/  MOV R237, R24 ;  /* 0x0000001800ed7202 */ /* 0x000fc60000000f00 */
[----:B------:R-:W-:Y:S01]  /*91b0*/  STL [R1+0x88], R164 ;  /* 0x000088a401007387 */ /* 0x000fe20000100800 */
[----:B------:R-:W-:-:S03]  /*91c0*/  IMAD.WIDE R172, R3, 0x2, R172 ;  /* 0x0000000203ac7825 */ /* 0x000fc600078e02ac */
[----:B------:R-:W-:Y:S01]  /*91d0*/  STL [R1+0x10], R165 ;  /* 0x000010a501007387 */ /* 0x000fe20000100800 */
[----:B------:R-:W-:-:S03]  /*91e0*/  IMAD.MOV.U32 R24, RZ, RZ, R4 ;  /* 0x000000ffff187224 */ /* 0x000fc600078e0004 */
[----:B------:R-:W-:Y:S01]  /*91f0*/  STL [R1+0x8c], R166 ;  /* 0x00008ca601007387 */ /* 0x000fe20000100800 */
[----:B------:R-:W-:-:S03]  /*9200*/  IMAD.MOV.U32 R28, RZ, RZ, R5 ;  /* 0x000000ffff1c7224 */ /* 0x000fc600078e0005 */
[----:B------:R-:W-:Y:S01]  /*9210*/  STL [R1+0x14], R167 ;  /* 0x000014a701007387 */ /* 0x000fe20000100800 */
[----:B------:R-:W-:Y:S01]  /*9220*/  IMAD.MOV.U32 R29, RZ, RZ, R26 ;  /* 0x000000ffff1d7224 */ /* 0x000fe200078e001a */
[----:B------:R-:W-:Y:S01]  /*9230*/  LOP3.LUT R211, R211, R210, RZ, 0x3c, !PT ;  /* 0x000000d2d3d37212 */ /* 0x000fe200078e3cff */
[----:B------:R-:W-:Y:S01]  /*9240*/  IMAD.MOV.U32 R32, RZ, RZ, R7 ;  /* 0x000000ffff207224 */ /* 0x000fe200078e0007 */
[----:B------:R-:W-:Y:S01]  /*9250*/  STL [R1+0x90], R168 ;  /* 0x000090a801007387 */ /* 0x000fe20000100800 */
[----:B------:R-:W-:Y:S01]  /*9260*/  IMAD.WIDE R174, R3, 0x2, R174 ;  /* 0x0000000203ae7825 */ /* 0x000fe200078e02ae */
[----:B------:R-:W-:Y:S02]  /*9270*/  LOP3.LUT R217, R217, R216, RZ, 0x3c, !PT ;  /* 0x000000d8d9d97212 */ /* 0x000fe400078e3cff */
[----:B------:R-:W-:Y:S01]  /*9280*/  STL [R1+0x18], R169 ;  /* 0x000018a901007387 */ /* 0x000fe20000100800 */
[----:B------:R-:W-:Y:S01]  /*9290*/  IMAD.MOV.U32 R34, RZ, RZ, R23 ;  /* 0x000000ffff227224 */ /* 0x000fe200078e0017 */
[----:B------:R-:W-:Y:S01]  /*92a0*/  LOP3.LUT R213, R213, R212, RZ, 0x3c, !PT ;  /* 0x000000d4d5d57212 */ /* 0x000fe200078e3cff */
[----:B------:R-:W-:Y:S01]  /*92b0*/  IMAD.MOV.U32 R35, RZ, RZ, R141 ;  /* 0x000000ffff237224 */ /* 0x000fe200078e008d */
[----:B------:R-:W-:Y:S01]  /*92c0*/  STL [R1+0x94], R170 ;  /* 0x000094aa01007387 */ /* 0x000fe20000100800 */
[----:B------:R-:W-:Y:S01]  /*92d0*/  IMAD.MOV.U32 R36, RZ, RZ, R22 ;  /* 0x000000ffff247224 */ /* 0x000fe200078e0016 */
[----:B------:R-:W-:Y:S01]  /*92e0*/  LOP3.LUT R209, R209, R208, RZ, 0x3c, !PT ;  /* 0x000000d0d1d17212 */ /* 0x000fe200078e3cff */
[----:B------:R-:W-:Y:S01]  /*92f0*/  IMAD.MOV.U32 R37, RZ, RZ, R142 ;  /* 0x000000ffff257224 */ /* 0x000fe200078e008e */
[----:B------:R-:W-:Y:S01]  /*9300*/  LOP3.LUT R207, R207, R206, RZ, 0x3c, !PT ;  /* 0x000000cecfcf7212 */ /* 0x000fe200078e3cff */
[----:B------:R-:W-:Y:S01]  /*9310*/  IMAD.MOV.U32 R30, RZ, RZ, R6 ;  /* 0x000000ffff1e7224 */ /* 0x000fe200078e0006 */
[----:B------:R-:W-:Y:S01]  /*9320*/  LOP3.LUT R205, R205, R204, RZ, 0x3c, !PT ;  /* 0x000000cccdcd7212 */ /* 0x000fe200078e3cff */
[----:B------:R-:W-:Y:S01]  /*9330*/  IMAD.MOV.U32 R31, RZ, RZ, R27 ;  /* 0x000000ffff1f7224 */ /* 0x000fe200078e001b */
[----:B------:R-:W-:Y:S01]  /*9340*/  LOP3.LUT R203, R203, R202, RZ, 0x3c, !PT ;  /* 0x000000cacbcb7212 */ /* 0x000fe200078e3cff */
[----:B------:R-:W-:Y:S01]  /*9350*/  IMAD.WIDE R176, R3, 0x2, R176 ;  /* 0x0000000203b07825 */ /* 0x000fe200078e02b0 */
[----:B------:R-:W-:Y:S01]  /*9360*/  STL [R1+0x1c], R171 ;  /* 0x00001cab01007387 */ /* 0x000fe20000100800 */
[----:B------:R-:W-:-:S02]  /*9370*/  UIADD3 UR5, UPT, UPT, UR5, -0x1, URZ ;  /* 0xffffffff05057890 */ /* 0x000fc4000fffe0ff */
[----:B------:R-:W-:Y:S01]  /*9380*/  IMAD.MOV.U32 R38, RZ, RZ, R21 ;  /* 0x000000ffff267224 */ /* 0x000fe200078e0015 */
[----:B------:R-:W-:Y:S01]  /*9390*/  STL [R1+0x98], R172 ;  /* 0x000098ac01007387 */ /* 0x000fe20000100800 */
[----:B------:R-:W-:Y:S02]  /*93a0*/  IMAD.MOV.U32 R39, RZ, RZ, R143 ;  /* 0x000000ffff277224 */ /* 0x000fe400078e008f */
[----:B------:R-:W-:Y:S01]  /*93b0*/  IMAD.MOV.U32 R141, RZ, RZ, R145 ;  /* 0x000000ffff8d7224 */ /* 0x000fe200078e0091 */
[----:B------:R-:W-:Y:S01]  /*93c0*/  STL [R1+0x20], R173 ;  /* 0x000020ad01007387 */ /* 0x000fe20000100800 */
[----:B------:R-:W-:Y:S01]  /*93d0*/  IMAD.WIDE R4, R3, 0x2, R24 ;  /* 0x0000000203047825 */ /* 0x000fe200078e0218 */
[----:B------:R-:W-:Y:S02]  /*93e0*/  LOP3.LUT R210, R211, R210, RZ, 0x3c, !PT ;  /* 0x000000d2d3d27212 */ /* 0x000fe400078e3cff */
[----:B------:R-:W-:Y:S01]  /*93f0*/  STL [R1+0x9c], R174 ;  /* 0x00009cae01007387 */ /* 0x000fe20000100800 */
[----:B------:R-:W-:Y:S01]  /*9400*/  IMAD.WIDE R26, R3, 0x2, R28 ;  /* 0x00000002031a7825 */ /* 0x000fe200078e021c */
[----:B------:R-:W-:-:S03]  /*9410*/  MOV R192, R17 ;  /* 0x0000001100c07202 */ /* 0x000fc60000000f00 */
[----:B------:R-:W-:Y:S01]  /*9420*/  IMAD.WIDE R22, R3, 0x2, R32 ;  /* 0x0000000203167825 */ /* 0x000fe200078e0220 */
[----:B------:R-:W-:Y:S01]  /*9430*/  LOP3.LUT R216, R217, R216, RZ, 0x3c, !PT ;  /* 0x000000d8d9d87212 */ /* 0x000fe200078e3cff */
[----:B------:R-:W-:Y:S02]  /*9440*/  STL [R1+0x24], R175 ;  /* 0x000024af01007387 */ /* 0x000fe40000100800 */
[----:B------:R-:W-:Y:S01]  /*9450*/  IMAD.WIDE R178, R3, 0x2, R178 ;  /* 0x0000000203b27825 */ /* 0x000fe200078e02b2 */
[----:B------:R-:W-:Y:S01]  /*9460*/  LOP3.LUT R212, R213, R212, RZ, 0x3c, !PT ;  /* 0x000000d4d5d47212 */ /* 0x000fe200078e3cff */
[----:B------:R-:W-:Y:S01]  /*9470*/  STL [R1+0xa0], R176 ;  /* 0x0000a0b001007387 */ /* 0x000fe20000100800 */
[----:B------:R-:W-:Y:S01]  /*9480*/  LOP3.LUT R208, R209, R208, RZ, 0x3c, !PT ;  /* 0x000000d0d1d07212 */ /* 0x000fe200078e3cff */
[----:B------:R-:W-:Y:S01]  /*9490*/  IMAD.WIDE R142, R3, 0x2, R34 ;  /* 0x00000002038e7825 */ /* 0x000fe200078e0222 */
[----:B------:R-:W-:Y:S02]  /*94a0*/  LOP3.LUT R206, R207, R206, RZ, 0x3c, !PT ;  /* 0x000000cecfce7212 */ /* 0x000fe400078e3cff */
[----:B------:R-:W-:Y:S01]  /*94b0*/  LOP3.LUT R204, R205, R204, RZ, 0x3c, !PT ;  /* 0x000000cccdcc7212 */ /* 0x000fe200078e3cff */
[----:B------:R-:W-:Y:S01]  /*94c0*/  IMAD.WIDE R20, R3, 0x2, R36 ;  /* 0x0000000203147825 */ /* 0x000fe200078e0224 */
[----:B------:R-:W-:Y:S01]  /*94d0*/  LOP3.LUT R202, R203, R202, RZ, 0x3c, !PT ;  /* 0x000000cacbca7212 */ /* 0x000fe200078e3cff */
[----:B------:R-:W-:Y:S02]  /*94e0*/  STL [R1+0x28], R177 ;  /* 0x000028b101007387 */ /* 0x000fe40000100800 */
[----:B------:R-:W-:-:S02]  /*94f0*/  IMAD.MOV.U32 R189, RZ, RZ, R146 ;  /* 0x000000ffffbd7224 */ /* 0x000fc400078e0092 */
[----:B------:R-:W-:Y:S02]  /*9500*/  IMAD.MOV.U32 R193, RZ, RZ, R147 ;  /* 0x000000ffffc17224 */ /* 0x000fe400078e0093 */
[----:B------:R-:W-:Y:S01]  /*9510*/  IMAD.WIDE R6, R3, 0x2, R30 ;  /* 0x0000000203067825 */ /* 0x000fe200078e021e */
[----:B------:R-:W-:-:S03]  /*9520*/  UISETP.NE.U32.AND UP0, UPT, UR5, URZ, UPT ;  /* 0x000000ff0500728c */ /* 0x000fc6000bf05070 */
[----:B------:R-:W-:Y:S01]  /*9530*/  IMAD.WIDE R180, R3, 0x2, R180 ;  /* 0x0000000203b47825 */ /* 0x000fe200078e02b4 */
[----:B------:R-:W-:Y:S01]  /*9540*/  LOP3.LUT R211, R211, R210, RZ, 0x3c, !PT ;  /* 0x000000d2d3d37212 */ /* 0x000fe200078e3cff */
[----:B------:R-:W-:Y:S02]  /*9550*/  STL [R1+0xa4], R178 ;  /* 0x0000a4b201007387 */ /* 0x000fe40000100800 */
[----:B------:R-:W-:Y:S02]  /*9560*/  IMAD.MOV.U32 R194, RZ, RZ, R16 ;  /* 0x000000ffffc27224 */ /* 0x000fe400078e0010 */
[----:B------:R-:W-:Y:S02]  /*9570*/  IMAD.MOV.U32 R195, RZ, RZ, R148 ;  /* 0x000000ffffc37224 */ /* 0x000fe400078e0094 */
[----:B------:R-:W-:Y:S01]  /*9580*/  IMAD.WIDE R144, R3, 0x2, R38 ;  /* 0x0000000203907825 */ /* 0x000fe200078e0226 */
[----:B------:R-:W-:-:S03]  /*9590*/  LOP3.LUT R217, R217, R216, RZ, 0x3c, !PT ;  /* 0x000000d8d9d97212 */ /* 0x000fc600078e3cff */
[----:B------:R-:W-:Y:S01]  /*95a0*/  IMAD.WIDE R146, R3, 0x2, R140 ;  /* 0x0000000203927825 */ /* 0x000fe200078e028c */
[----:B------:R-:W-:-:S03]  /*95b0*/  LOP3.LUT R213, R213, R212, RZ, 0x3c, !PT ;  /* 0x000000d4d5d57212 */ /* 0x000fc600078e3cff */
[----:B------:R-:W-:Y:S02]  /*95c0*/  IMAD.MOV.U32 R10, RZ, RZ, R5 ;  /* 0x000000ffff0a7224 */ /* 0x000fe400078e0005 */
[----:B------:R-:W-:Y:S02]  /*95d0*/  IMAD.MOV.U32 R198, RZ, RZ, R14 ;  /* 0x000000ffffc67224 */ /* 0x000fe400078e000e */
[----:B------:R-:W-:Y:S02]  /*95e0*/  IMAD.MOV.U32 R199, RZ, RZ, R150 ;  /* 0x000000ffffc77224 */ /* 0x000fe400078e0096 */
[----:B------:R-:W-:Y:S01]  /*95f0*/  IMAD.WIDE R182, R3, 0x2, R182 ;  /* 0x0000000203b67825 */ /* 0x000fe200078e02b6 */
[----:B------:R-:W-:Y:S01]  /*9600*/  LOP3.LUT R209, R209, R208, RZ, 0x3c, !PT ;  /* 0x000000d0d1d17212 */ /* 0x000fe200078e3cff */
[----:B------:R-:W-:Y:S02]  /*9610*/  STL [R1+0x2c], R179 ;  /* 0x00002cb301007387 */ /* 0x000fe40000100800 */
[----:B------:R-:W-:-:S02]  /*9620*/  IMAD.MOV.U32 R5, RZ, RZ, R26 ;  /* 0x000000ffff057224 */ /* 0x000fc400078e001a */
[----:B------:R-:W-:Y:S01]  /*9630*/  IMAD.MOV.U32 R140, RZ, RZ, R23 ;  /* 0x000000ffff8c7224 */ /* 0x000fe200078e0017 */
[----:B------:R-:W-:Y:S01]  /*9640*/  LOP3.LUT R207, R207, R206, RZ, 0x3c, !PT ;  /* 0x000000cecfcf7212 */ /* 0x000fe200078e3cff */
[----:B------:R-:W-:Y:S01]  /*9650*/  IMAD.MOV.U32 R196, RZ, RZ, R15 ;  /* 0x000000ffffc47224 */ /* 0x000fe200078e000f */
[----:B------:R-:W-:Y:S01]  /*9660*/  LOP3.LUT R205, R205, R204, RZ, 0x3c, !PT ;  /* 0x000000cccdcd7212 */ /* 0x000fe200078e3cff */
[----:B------:R-:W-:Y:S01]  /*9670*/  IMAD.MOV.U32 R197, RZ, RZ, R149 ;  /* 0x000000ffffc57224 */ /* 0x000fe200078e0095 */
[----:B------:R-:W-:Y:S01]  /*9680*/  LOP3.LUT R203, R203, R202, RZ, 0x3c, !PT ;  /* 0x000000cacbcb7212 */ /* 0x000fe200078e3cff */
[----:B------:R-:W-:Y:S01]  /*9690*/  IMAD.MOV.U32 R214, RZ, RZ, R12 ;  /* 0x000000ffffd67224 */ /* 0x000fe200078e000c */
[----:B--2---:R-:W-:-:S04]  /*96a0*/  LOP3.LUT R191, R191, R190, RZ, 0x3c, !PT ;  /* 0x000000bebfbf7212 */ /* 0x004fc800078e3cff */
[C---:B------:R-:W-:Y:S01]  /*96b0*/  LOP3.LUT R190, R191.reuse, R190, RZ, 0x3c, !PT ;  /* 0x000000bebfbe7212 */ /* 0x040fe200078e3cff */
[----:B------:R-:W-:Y:S02]  /*96c0*/  IMAD.MOV.U32 R215, RZ, RZ, R152 ;  /* 0x000000ffffd77224 */ /* 0x000fe400078e0098 */
[----:B------:R-:W-:Y:S01]  /*96d0*/  IMAD.MOV.U32 R221, RZ, RZ, R154 ;  /* 0x000000ffffdd7224 */ /* 0x000fe200078e009a */
[----:B------:R-:W-:Y:S01]  /*96e0*/  LOP3.LUT R191, R191, R190, RZ, 0x3c, !PT ;  /* 0x000000bebfbf7212 */ /* 0x000fe200078e3cff */
[----:B------:R-:W-:Y:S02]  /*96f0*/  IMAD.MOV.U32 R225, RZ, RZ, R156 ;  /* 0x000000ffffe17224 */ /* 0x000fe400078e009c */
[----:B------:R-:W-:Y:S02]  /*9700*/  IMAD.MOV.U32 R229, RZ, RZ, R158 ;  /* 0x000000ffffe57224 */ /* 0x000fe400078e009e */
[----:B------:R-:W-:Y:S02]  /*9710*/  IMAD.MOV.U32 R233, RZ, RZ, R160 ;  /* 0x000000ffffe97224 */ /* 0x000fe400078e00a0 */
[----:B------:R-:W-:-:S02]  /*9720*/  IMAD.MOV.U32 R26, RZ, RZ, R27 ;  /* 0x000000ffff1a7224 */ /* 0x000fc400078e001b */
[----:B------:R-:W-:Y:S01]  /*9730*/  IMAD.MOV.U32 R23, RZ, RZ, R142 ;  /* 0x000000ffff177224 */ /* 0x000fe200078e008e */
[----:B------:R-:W-:Y:S01]  /*9740*/  MOV R142, R21 ;  /* 0x00000015008e7202 */ /* 0x000fe20000000f00 */
[----:B------:R-:W-:Y:S01]  /*9750*/  IMAD.MOV.U32 R219, RZ, RZ, R153 ;  /* 0x000000ffffdb7224 */ /* 0x000fe200078e0099 */
[----:B------:R-:W-:Y:S01]  /*9760*/  STL [R1+0xa8], R180 ;  /* 0x0000a8b401007387 */ /* 0x000fe20000100800 */
[----:B------:R-:W-:-:S04]  /*9770*/  IMAD.WIDE R16, R3, 0x2, R188 ;  /* 0x0000000203107825 */ /* 0x000fc800078e02bc */
[----:B------:R-:W-:Y:S01]  /*9780*/  IMAD.WIDE R184, R3, 0x2, R184 ;  /* 0x0000000203b87825 */ /* 0x000fe200078e02b8 */
[----:B------:R-:W-:Y:S03]  /*9790*/  STL [R1+0x30], R181 ;  /* 0x000030b501007387 */ /* 0x000fe60000100800 */
[----:B------:R-:W-:Y:S02]  /*97a0*/  IMAD.MOV.U32 R27, RZ, RZ, R7 ;  /* 0x000000ffff1b7224 */ /* 0x000fe400078e0007 */
[----:B------:R-:W-:Y:S02]  /*97b0*/  IMAD.MOV.U32 R200, RZ, RZ, R13 ;  /* 0x000000ffffc87224 */ /* 0x000fe400078e000d */
[----:B------:R-:W-:Y:S02]  /*97c0*/  IMAD.MOV.U32 R201, RZ, RZ, R151 ;  /* 0x000000ffffc97224 */ /* 0x000fe400078e0097 */
[----:B------:R-:W-:-:S02]  /*97d0*/  IMAD.MOV.U32 R223, RZ, RZ, R155 ;  /* 0x000000ffffdf7224 */ /* 0x000fc400078e009b */
[----:B------:R-:W-:Y:S02]  /*97e0*/  IMAD.MOV.U32 R227, RZ, RZ, R157 ;  /* 0x000000ffffe37224 */ /* 0x000fe400078e009d */
[----:B------:R-:W-:Y:S02]  /*97f0*/  IMAD.MOV.U32 R231, RZ, RZ, R159 ;  /* 0x000000ffffe77224 */ /* 0x000fe400078e009f */
[----:B------:R-:W-:Y:S02]  /*9800*/  IMAD.MOV.U32 R235, RZ, RZ, R161 ;  /* 0x000000ffffeb7224 */ /* 0x000fe400078e00a1 */
[C---:B------:R-:W-:Y:S01]  /*9810*/  IMAD.WIDE R148, R3.reuse, 0x2, R192 ;  /* 0x0000000203947825 */ /* 0x040fe200078e02c0 */
[----:B------:R-:W-:Y:S03]  /*9820*/  STL [R1+0xb0], R182 ;  /* 0x0000b0b601007387 */ /* 0x000fe60000100800 */
[----:B------:R-:W-:Y:S01]  /*9830*/  IMAD.WIDE R14, R3, 0x2, R194 ;  /* 0x00000002030e7825 */ /* 0x000fe200078e02c2 */
[----:B------:R-:W-:Y:S03]  /*9840*/  STL [R1+0x34], R183 ;  /* 0x000034b701007387 */ /* 0x000fe60000100800 */
[----:B------:R-:W-:-:S02]  /*9850*/  IMAD.MOV.U32 R7, RZ, RZ, R22 ;  /* 0x000000ffff077224 */ /* 0x000fc400078e0016 */
[----:B------:R-:W-:Y:S02]  /*9860*/  IMAD.MOV.U32 R21, RZ, RZ, R144 ;  /* 0x000000ffff157224 */ /* 0x000fe400078e0090 */
[C---:B------:R-:W-:Y:S01]  /*9870*/  IMAD.WIDE R12, R3.reuse, 0x2, R198 ;  /* 0x00000002030c7825 */ /* 0x040fe200078e02c6 */
[----:B------:R-:W-:Y:S03]  /*9880*/  STL [R1+0xb4], R184 ;  /* 0x0000b4b801007387 */ /* 0x000fe60000100800 */
[----:B------:R-:W-:-:S04]  /*9890*/  IMAD.WIDE R186, R3, 0x2, R186 ;  /* 0x0000000203ba7825 */ /* 0x000fc800078e02ba */
[----:B------:R-:W-:Y:S02]  /*98a0*/  IMAD.MOV.U32 R22, RZ, RZ, R20 ;  /* 0x000000ffff167224 */ /* 0x000fe400078e0014 */
[----:B------:R-:W-:Y:S02]  /*98b0*/  IMAD.MOV.U32 R144, RZ, RZ, R19 ;  /* 0x000000ffff907224 */ /* 0x000fe400078e0013 */
[C---:B------:R-:W-:Y:S01]  /*98c0*/  IMAD.WIDE R150, R3.reuse, 0x2, R196 ;  /* 0x0000000203967825 */ /* 0x040fe200078e02c4 */
[----:B------:R-:W-:Y:S03]  /*98d0*/  STL [R1+0x38], R185 ;  /* 0x000038b901007387 */ /* 0x000fe60000100800 */
[----:B------:R-:W-:-:S04]  /*98e0*/  IMAD.WIDE R152, R3, 0x2, R214 ;  /* 0x0000000203987825 */ /* 0x000fc800078e02d6 */
[----:B------:R-:W-:-:S04]  /*98f0*/  IMAD.WIDE R154, R3, 0x2, R220 ;  /* 0x00000002039a7825 */ /* 0x000fc800078e02dc */
[----:B------:R-:W-:-:S04]  /*9900*/  IMAD.WIDE R156, R3, 0x2, R224 ;  /* 0x00000002039c7825 */ /* 0x000fc800078e02e0 */
[----:B------:R-:W-:-:S04]  /*9910*/  IMAD.WIDE R158, R3, 0x2, R228 ;  /* 0x00000002039e7825 */ /* 0x000fc800078e02e4 */
[----:B------:R-:W-:-:S04]  /*9920*/  IMAD.WIDE R160, R3, 0x2, R232 ;  /* 0x0000000203a07825 */ /* 0x000fc800078e02e8 */
[----:B------:R-:W-:-:S04]  /*9930*/  IMAD.WIDE R190, R3, 0x2, R190 ;  /* 0x0000000203be7825 */ /* 0x000fc800078e02be */
[----:B------:R-:W-:Y:S02]  /*9940*/  IMAD.MOV.U32 R20, RZ, RZ, R18 ;  /* 0x000000ffff147224 */ /* 0x000fe400078e0012 */
[----:B------:R-:W-:Y:S02]  /*9950*/  IMAD.MOV.U32 R19, RZ, RZ, R146 ;  /* 0x000000ffff137224 */ /* 0x000fe400078e0092 */
[C---:B------:R-:W-:Y:S01]  /*9960*/  IMAD.WIDE R198, R3.reuse, 0x2, R218 ;  /* 0x0000000203c67825 */ /* 0x040fe200078e02da */
[----:B------:R-:W-:Y:S03]  /*9970*/  STL [R1+0xb8], R186 ;  /* 0x0000b8ba01007387 */ /* 0x000fe60000100800 */
[----:B------:R-:W-:-:S04]  /*9980*/  IMAD.WIDE R30, R3, 0x2, R210 ;  /* 0x00000002031e7825 */ /* 0x000fc800078e02d2 */
[----:B------:R-:W-:Y:S02]  /*9990*/  IMAD.MOV.U32 R141, RZ, RZ, R143 ;  /* 0x000000ffff8d7224 */ /* 0x000fe400078e008f */
[----:B------:R-:W-:Y:S02]  /*99a0*/  IMAD.MOV.U32 R18, RZ, RZ, R16 ;  /* 0x000000ffff127224 */ /* 0x000fe400078e0010 */
[----:B------:R-:W-:Y:S02]  /*99b0*/  IMAD.MOV.U32 R146, RZ, RZ, R17 ;  /* 0x000000ffff927224 */ /* 0x000fe400078e0011 */
[C---:B------:R-:W-:Y:S01]  /*99c0*/  IMAD.WIDE R200, R3.reuse, 0x2, R200 ;  /* 0x0000000203c87825 */ /* 0x040fe200078e02c8 */
[----:B------:R0:W-:Y:S03]  /*99d0*/  STL [R1+0xac], R190 ;  /* 0x0000acbe01007387 */ /* 0x0001e60000100800 */
[----:B------:R-:W-:-:S04]  /*99e0*/  IMAD.WIDE R196, R3, 0x2, R222 ;  /* 0x0000000203c47825 */ /* 0x000fc800078e02de */
        /* <DEDUP_REMOVED lines=11> */
[----:B------:R-:W-:Y:S02]  /*9aa0*/  IMAD.MOV.U32 R16, RZ, RZ, R14 ;  /* 0x000000ffff107224 */ /* 0x000fe400078e000e */
[----:B------:R-:W-:Y:S02]  /*9ab0*/  IMAD.MOV.U32 R145, RZ, RZ, R147 ;  /* 0x000000ffff917224 */ /* 0x000fe400078e0093 */
[----:B------:R-:W-:Y:S02]  /*9ac0*/  IMAD.MOV.U32 R148, RZ, RZ, R15 ;  /* 0x000000ffff947224 */ /* 0x000fe400078e000f */
[----:B------:R-:W-:-:S02]  /*9ad0*/  IMAD.MOV.U32 R14, RZ, RZ, R12 ;  /* 0x000000ffff0e7224 */ /* 0x000fc400078e000c */
[----:B------:R-:W-:Y:S02]  /*9ae0*/  IMAD.MOV.U32 R147, RZ, RZ, R149 ;  /* 0x000000ffff937224 */ /* 0x000fe400078e0095 */
[----:B------:R-:W-:Y:S02]  /*9af0*/  IMAD.MOV.U32 R15, RZ, RZ, R150 ;  /* 0x000000ffff0f7224 */ /* 0x000fe400078e0096 */
[----:B------:R-:W-:Y:S02]  /*9b00*/  IMAD.MOV.U32 R12, RZ, RZ, R152 ;  /* 0x000000ffff0c7224 */ /* 0x000fe400078e0098 */
[----:B------:R-:W-:Y:S02]  /*9b10*/  IMAD.MOV.U32 R220, RZ, RZ, R154 ;  /* 0x000000ffffdc7224 */ /* 0x000fe400078e009a */
[----:B------:R-:W-:Y:S02]  /*9b20*/  IMAD.MOV.U32 R224, RZ, RZ, R156 ;  /* 0x000000ffffe07224 */ /* 0x000fe400078e009c */
[----:B------:R-:W-:-:S02]  /*9b30*/  IMAD.MOV.U32 R228, RZ, RZ, R158 ;  /* 0x000000ffffe47224 */ /* 0x000fc400078e009e */
[----:B------:R-:W-:Y:S01]  /*9b40*/  IMAD.MOV.U32 R232, RZ, RZ, R160 ;  /* 0x000000ffffe87224 */ /* 0x000fe200078e00a0 */
[----:B------:R-:W-:Y:S01]  /*9b50*/  MOV R210, R31 ;  /* 0x0000001f00d27202 */ /* 0x000fe20000000f00 */
[----:B------:R-:W-:Y:S01]  /*9b60*/  IMAD.MOV.U32 R149, RZ, RZ, R151 ;  /* 0x000000ffff957224 */ /* 0x000fe200078e0097 */
[----:B------:R-:W-:Y:S01]  /*9b70*/  MOV R251, R131 ;  /* 0x0000008300fb7202 */ /* 0x000fe20000000f00 */
[----:B------:R-:W-:Y:S02]  /*9b80*/  IMAD.MOV.U32 R150, RZ, RZ, R13 ;  /* 0x000000ffff967224 */ /* 0x000fe400078e000d */
[----:B------:R-:W-:Y:S01]  /*9b90*/  IMAD.MOV.U32 R152, RZ, RZ, R153 ;  /* 0x000000ffff987224 */ /* 0x000fe200078e0099 */
[----:B------:R-:W-:Y:S01]  /*9ba0*/  MOV R153, R199 ;  /* 0x000000c700997202 */ /* 0x000fe20000000f00 */
        /* <DEDUP_REMOVED lines=42> */
[----:B0-----:R-:W-:Y:S02]  /*9e50*/  IMAD.MOV.U32 R190, RZ, RZ, R191 ;  /* 0x000000ffffbe7224 */ /* 0x001fe400078e00bf */
[----:B---3--:R-:W-:Y:S01]  /*9e60*/  VIADD R9, R9, 0xffffffc0 ;  /* 0xffffffc009097836 */ /* 0x008fe20000000000 */
[----:B-1----:R-:W-:Y:S06]  /*9e70*/  BRA.U UP0, `(.L_x_2) ;  /* 0xffffffb100047547 */ /* 0x002fec000b83ffff */
[----:B------:R-:W-:Y:S02]  /*9e80*/  F2FP.BF16.F32.PACK_AB R111, R111, R110 ;  /* 0x0000006e6f6f723e */ /* 0x000fe400000010ff */
[----:B------:R-:W-:Y:S02]  /*9e90*/  F2FP.BF16.F32.PACK_AB R79, R79, R78 ;  /* 0x0000004e4f4f723e */ /* 0x000fe400000010ff */
[----:B------:R-:W-:Y:S02]  /*9ea0*/  F2FP.BF16.F32.PACK_AB R107, R107, R106 ;  /* 0x0000006a6b6b723e */ /* 0x000fe400000010ff */
[----:B------:R-:W-:Y:S02]  /*9eb0*/  F2FP.BF16.F32.PACK_AB R75, R75, R74 ;  /* 0x0000004a4b4b723e */ /* 0x000fe400000010ff */
[----:B------:R-:W-:Y:S02]  /*9ec0*/  F2FP.BF16.F32.PACK_AB R99, R99, R98 ;  /* 0x000000626363723e */ /* 0x000fe400000010ff */
[----:B------:R-:W-:-:S02]  /*9ed0*/  F2FP.BF16.F32.PACK_AB R71, R71, R70 ;  /* 0x000000464747723e */ /* 0x000fc400000010ff */
        /* <DEDUP_REMOVED lines=25> */
[----:B------:R-:W-:-:S07]  /*a070*/  F2FP.BF16.F32.PACK_AB R60, R113, R112 ;  /* 0x00000070713c723e */ /* 0x000fce00000010ff */
.L_x_1:
[----:B------:R-:W2:Y:S01]  /*a080*/  LDL.LU R5, [R1+0xc0] ;  /* 0x0000c00001057983 */ /* 0x000ea20000300800 */
[----:B------:R-:W0:Y:S01]  /*a090*/  S2R R2, SR_TID.X ;  /* 0x0000000000027919 */ /* 0x000e220000002100 */
[----:B------:R-:W1:Y:S01]  /*a0a0*/  S2UR UR5, SR_CgaCtaId ;  /* 0x00000000000579c3 */ /* 0x000e620000008800 */
[----:B------:R-:W-:Y:S01]  /*a0b0*/  UMOV UR4, 0x400 ;  /* 0x0000040000047882 */ /* 0x000fe20000000000 */
[----:B------:R-:W3:Y:S01]  /*a0c0*/  LDCU.128 UR12, c[0x0][0x390] ;  /* 0x00007200ff0c77ac */ /* 0x000ee20008000c00 */
[----:B------:R-:W3:Y:S01]  /*a0d0*/  LDL.LU R3, [R1+0xbc] ;  /* 0x0000bc0001037983 */ /* 0x000ee20000300800 */
[C---:B-----5:R-:W-:Y:S01]  /*a0e0*/  VIADD R30, R0.reuse, 0x5 ;  /* 0x00000005001e7836 */ /* 0x060fe20000000000 */
[----:B------:R-:W4:Y:S01]  /*a0f0*/  LDCU UR6, c[0x0][0x3b8] ;  /* 0x00007700ff0677ac */ /* 0x000f220008000800 */
[----:B------:R-:W4:Y:S01]  /*a100*/  S2R R4, SR_TID.X ;  /* 0x0000000000047919 */ /* 0x000f220000002100 */
[----:B------:R-:W-:Y:S01]  /*a110*/  VIADD R33, R0, 0x6 ;  /* 0x0000000600217836 */ /* 0x000fe20000000000 */
[----:B-1----:R-:W-:Y:S01]  /*a120*/  ULEA UR4, UR5, UR4, 0x18 ;  /* 0x0000000405047291 */ /* 0x002fe2000f8ec0ff */
[----:B------:R-:W1:Y:S01]  /*a130*/  LDCU UR5, c[0x0][0x3b4] ;  /* 0x00007680ff0577ac */ /* 0x000e620008000800 */
[----:B0-----:R-:W-:-:S05]  /*a140*/  IMAD.SHL.U32 R2, R2, 0x10, RZ ;  /* 0x0000001002027824 */ /* 0x001fca00078e00ff */
[----:B------:R-:W-:Y:S02]  /*a150*/  LOP3.LUT R2, R2, 0x1f0, RZ, 0xc0, !PT ;  /* 0x000001f002027812 */ /* 0x000fe400078ec0ff */
[----:B----4-:R-:W-:-:S04]  /*a160*/  LOP3.LUT R4, R4, 0x3f, RZ, 0xc0, !PT ;  /* 0x0000003f04047812 */ /* 0x010fc800078ec0ff */
[----:B------:R-:W-:Y:S01]  /*a170*/  LEA R20, R4, UR4, 0x4 ;  /* 0x0000000404147c11 */ /* 0x000fe2000f8e20ff */
[----:B------:R-:W-:Y:S01]  /*a180*/  BAR.SYNC.DEFER_BLOCKING 0x0 ;  /* 0x0000000000007b1d */ /* 0x000fe20000010000 */
[----:B------:R-:W-:Y:S01]  /*a190*/  VIADD R4, R0, 0x3 ;  /* 0x0000000300047836 */ /* 0x000fe20000000000 */
[----:B--2---:R-:W-:Y:S01]  /*a1a0*/  IADD3 R32, PT, PT, R2, UR4, R5 ;  /* 0x0000000402207c10 */ /* 0x004fe2000fffe005 */
[C---:B------:R-:W-:Y:S02]  /*a1b0*/  VIADD R2, R0.reuse, 0x1 ;  /* 0x0000000100027836 */ /* 0x040fe40000000000 */
[----:B------:R-:W-:Y:S02]  /*a1c0*/  VIADD R5, R0, 0x4 ;  /* 0x0000000400057836 */ /* 0x000fe40000000000 */
[----:B------:R-:W-:Y:S01]  /*a1d0*/  STSM.16.M88.4 [R32], R60 ;  /* 0x0000003c20007844 */ /* 0x000fe20000000200 */
[----:B---3--:R-:W-:-:S03]  /*a1e0*/  ISETP.GE.AND P0, PT, R3, UR14, PT ;  /* 0x0000000e03007c0c */ /* 0x008fc6000bf06270 */
[----:B------:R-:W-:Y:S01]  /*a1f0*/  STSM.16.M88.4 [R32+0x200], R84 ;  /* 0x0002005420007844 */ /* 0x000fe20000000200 */
[----:B-1----:R-:W-:Y:S01]  /*a200*/  IMAD R3, R3, UR5, RZ ;  /* 0x0000000503037c24 */ /* 0x002fe2000f8e02ff */
[----:B------:R-:W-:Y:S01]  /*a210*/  BAR.SYNC.DEFER_BLOCKING 0x0 ;  /* 0x0000000000007b1d */ /* 0x000fe20000010000 */
[----:B------:R-:W-:Y:S01]  /*a220*/  ISETP.LT.AND P2, PT, R2, UR15, !P0 ;  /* 0x0000000f02007c0c */ /* 0x000fe2000c741270 */
[----:B------:R-:W-:Y:S01]  /*a230*/  VIADD R2, R0, 0x2 ;  /* 0x0000000200027836 */ /* 0x000fe20000000000 */
[----:B------:R-:W-:Y:S01]  /*a240*/  ISETP.LT.AND P5, PT, R4, UR15, !P0 ;  /* 0x0000000f04007c0c */ /* 0x000fe2000c7a1270 */
[----:B------:R-:W-:Y:S01]  /*a250*/  IMAD R4, R0, UR6, RZ ;  /* 0x0000000600047c24 */ /* 0x000fe2000f8e02ff */
[----:B------:R-:W-:Y:S02]  /*a260*/  ISETP.LT.AND P4, PT, R5, UR15, !P0 ;  /* 0x0000000f05007c0c */ /* 0x000fe4000c781270 */
[----:B------:R-:W-:Y:S01]  /*a270*/  ISETP.LT.AND P1, PT, R2, UR15, !P0 ;  /* 0x0000000f02007c0c */ /* 0x000fe2000c721270 */
[----:B------:R-:W-:Y:S01]  /*a280*/  VIADD R21, R4, UR6 ;  /* 0x0000000604157c36 */ /* 0x000fe20008000000 */
[----:B------:R-:W-:-:S02]  /*a290*/  LEA R2, P6, R3, UR12, 0x1 ;  /* 0x0000000c03027c11 */ /* 0x000fc4000f8c08ff */
[----:B------:R-:W-:Y:S01]  /*a2a0*/  ISETP.LT.AND P3, PT, R0, UR15, !P0 ;  /* 0x0000000f00007c0c */ /* 0x000fe2000c761270 */
[----:B------:R-:W-:Y:S01]  /*a2b0*/  VIADD R31, R21, UR6 ;  /* 0x00000006151f7c36 */ /* 0x000fe20008000000 */
[----:B------:R-:W-:Y:S02]  /*a2c0*/  LEA.HI.X.SX32 R3, R3, UR13, 0x1, P6 ;  /* 0x0000000d03037c11 */ /* 0x000fe4000b0f0eff */
[----:B------:R-:W-:-:S04]  /*a2d0*/  LEA R22, P6, R4, R2, 0x1 ;  /* 0x0000000204167211 */ /* 0x000fc800078c08ff */
[-C--:B------:R-:W-:Y:S02]  /*a2e0*/  LEA.HI.X.SX32 R23, R4, R3.reuse, 0x1, P6 ;  /* 0x0000000304177211 */ /* 0x080fe400030f0eff */
[C---:B------:R-:W-:Y:S01]  /*a2f0*/  LEA R28, P6, R21.reuse, R2, 0x1 ;  /* 0x00000002151c7211 */ /* 0x040fe200078c08ff */
[----:B------:R-:W0:Y:S03]  /*a300*/  LDS.128 R36, [R20] ;  /* 0x0000000014247984 */ /* 0x000e260000000c00 */
[----:B------:R-:W-:Y:S01]  /*a310*/  LEA.HI.X.SX32 R29, R21, R3, 0x1, P6 ;  /* 0x00000003151d7211 */ /* 0x000fe200030f0eff */
[----:B------:R-:W-:Y:S01]  /*a320*/  VIADD R21, R31, UR6 ;  /* 0x000000061f157c36 */ /* 0x000fe20008000000 */
[----:B------:R-:W1:Y:S01]  /*a330*/  LDS.128 R24, [R20+0x400] ;  /* 0x0004000014187984 */ /* 0x000e620000000c00 */
[----:B------:R-:W-:Y:S06]  /*a340*/  BAR.SYNC.DEFER_BLOCKING 0x0 ;  /* 0x0000000000007b1d */ /* 0x000fec0000010000 */
[----:B------:R-:W-:Y:S04]  /*a350*/  STSM.16.M88.4 [R32], R68 ;  /* 0x0000004420007844 */ /* 0x000fe80000000200 */
[----:B------:R-:W-:Y:S01]  /*a360*/  STSM.16.M88.4 [R32+0x200], R96 ;  /* 0x0002006020007844 */ /* 0x000fe20000000200 */
[----:B------:R-:W-:Y:S01]  /*a370*/  BAR.SYNC.DEFER_BLOCKING 0x0 ;  /* 0x0000000000007b1d */ /* 0x000fe20000010000 */
[----:B0-----:R-:W-:-:S02]  /*a380*/  PRMT R34, R36, 0x7632, R34 ;  /* 0x0000763224227816 */ /* 0x001fc40000000022 */
[----:B------:R-:W-:-:S03]  /*a390*/  PRMT R35, R38, 0x7632, R35 ;  /* 0x0000763226237816 */ /* 0x000fc60000000023 */
[----:B------:R-:W0:Y:S04]  /*a3a0*/  LDS.128 R16, [R20] ;  /* 0x0000000014107984 */ /* 0x000e280000000c00 */
[----:B------:R-:W2:Y:S01]  /*a3b0*/  LDS.128 R12, [R20+0x400] ;  /* 0x00040000140c7984 */ /* 0x000ea20000000c00 */
[----:B------:R-:W-:Y:S06]  /*a3c0*/  BAR.SYNC.DEFER_BLOCKING 0x0 ;  /* 0x0000000000007b1d */ /* 0x000fec0000010000 */
[----:B------:R-:W-:Y:S04]  /*a3d0*/  STSM.16.M88.4 [R32], R72 ;  /* 0x0000004820007844 */ /* 0x000fe80000000200 */
[----:B------:R-:W-:Y:S01]  /*a3e0*/  STSM.16.M88.4 [R32+0x200], R104 ;  /* 0x0002006820007844 */ /* 0x000fe20000000200 */
[----:B------:R-:W-:Y:S06]  /*a3f0*/  BAR.SYNC.DEFER_BLOCKING 0x0 ;  /* 0x0000000000007b1d */ /* 0x000fec0000010000 */
[----:B------:R-:W3:Y:S04]  /*a400*/  LDS.128 R8, [R20] ;  /* 0x0000000014087984 */ /* 0x000ee80000000c00 */
[----:B------:R-:W4:Y:S01]  /*a410*/  LDS.128 R4, [R20+0x400] ;  /* 0x0004000014047984 */ /* 0x000f220000000c00 */
[----:B------:R-:W-:Y:S06]  /*a420*/  BAR.SYNC.DEFER_BLOCKING 0x0 ;  /* 0x0000000000007b1d */ /* 0x000fec0000010000 */
[----:B------:R-:W-:Y:S04]  /*a430*/  STSM.16.M88.4 [R32], R76 ;  /* 0x0000004c20007844 */ /* 0x000fe80000000200 */
[----:B------:R-:W-:Y:S01]  /*a440*/  STSM.16.M88.4 [R32+0x200], R108 ;  /* 0x0002006c20007844 */ /* 0x000fe20000000200 */
[----:B------:R-:W-:Y:S06]  /*a450*/  BAR.SYNC.DEFER_BLOCKING 0x0 ;  /* 0x0000000000007b1d */ /* 0x000fec0000010000 */
[----:B------:R0:W-:Y:S01]  /*a460*/  @P3 STG.E.U16 desc[UR10][R22.64], R36 ;  /* 0x0000002416003986 */ /* 0x0001e2000c10150a */
[----:B------:R-:W-:-:S02]  /*a470*/  ISETP.LT.AND P3, PT, R30, UR15, !P0 ;  /* 0x0000000f1e007c0c */ /* 0x000fc4000c761270 */
[-C--:B------:R-:W-:Y:S01]  /*a480*/  LEA R30, P6, R31, R2.reuse, 0x1 ;  /* 0x000000021f1e7211 */ /* 0x080fe200078c08ff */
[----:B------:R1:W-:Y:S01]  /*a490*/  @P2 STG.E.U16 desc[UR10][R28.64], R34 ;  /* 0x000000221c002986 */ /* 0x0003e2000c10150a */
[----:B------:R-:W-:Y:S01]  /*a4a0*/  ISETP.LT.AND P2, PT, R33, UR15, !P0 ;  /* 0x0000000f21007c0c */ /* 0x000fe2000c741270 */
[----:B------:R-:W-:Y:S01]  /*a4b0*/  VIADD R33, R21, UR6 ;  /* 0x0000000615217c36 */ /* 0x000fe20008000000 */
[----:B------:R-:W-:Y:S01]  /*a4c0*/  LEA.HI.X.SX32 R31, R31, R3, 0x1, P6 ;  /* 0x000000031f1f7211 */ /* 0x000fe200030f0eff */
[----:B0-----:R-:W-:Y:S01]  /*a4d0*/  VIADD R23, R0, 0x7 ;  /* 0x0000000700177836 */ /* 0x001fe20000000000 */
[----:B------:R-:W-:-:S03]  /*a4e0*/  LEA R22, P6, R21, R2, 0x1 ;  /* 0x0000000215167211 */ /* 0x000fc600078c08ff */
[----:B------:R0:W-:Y:S01]  /*a4f0*/  @P1 STG.E.U16 desc[UR10][R30.64], R37 ;  /* 0x000000251e001986 */ /* 0x0001e2000c10150a */
[----:B-1----:R-:W-:Y:S01]  /*a500*/  PRMT R29, R37, 0x7632, R29 ;  /* 0x00007632251d7816 */ /* 0x002fe2000000001d */
[C---:B------:R-:W-:Y:S01]  /*a510*/  VIADD R28, R0.reuse, 0x8 ;  /* 0x00000008001c7836 */ /* 0x040fe20000000000 */
[----:B------:R-:W-:Y:S01]  /*a520*/  ISETP.LT.AND P1, PT, R23, UR15, !P0 ;  /* 0x0000000f17007c0c */ /* 0x000fe2000c721270 */
[----:B------:R-:W-:Y:S01]  /*a530*/  VIADD R34, R0, 0xa ;  /* 0x0000000a00227836 */ /* 0x000fe20000000000 */
[----:B------:R-:W-:Y:S01]  /*a540*/  LEA.HI.X.SX32 R23, R21, R3, 0x1, P6 ;  /* 0x0000000315177211 */ /* 0x000fe200030f0eff */
[C---:B------:R-:W-:Y:S01]  /*a550*/  VIADD R21, R33.reuse, UR6 ;  /* 0x0000000621157c36 */ /* 0x040fe20008000000 */
[----:B------:R-:W-:-:S03]  /*a560*/  LEA R32, P6, R33, R2, 0x1 ;  /* 0x0000000221207211 */ /* 0x000fc600078c08ff */
[----:B------:R1:W-:Y:S01]  /*a570*/  @P5 STG.E.U16 desc[UR10][R22.64], R29 ;  /* 0x0000001d16005986 */ /* 0x0003e2000c10150a */
[-C--:B------:R-:W-:Y:S01]  /*a580*/  LEA.HI.X.SX32 R33, R33, R3.reuse, 0x1, P6 ;  /* 0x0000000321217211 */ /* 0x080fe200030f0eff */
[----:B0-----:R-:W-:Y:S01]  /*a590*/  VIADD R30, R0, 0x9 ;  /* 0x00000009001e7836 */ /* 0x001fe20000000000 */
[----:B------:R-:W-:Y:S01]  /*a5a0*/  ISETP.LT.AND P5, PT, R28, UR15, !P0 ;  /* 0x0000000f1c007c0c */ /* 0x000fe2000c7a1270 */
[C---:B------:R-:W-:Y:S01]  /*a5b0*/  VIADD R31, R21.reuse, UR6 ;  /* 0x00000006151f7c36 */ /* 0x040fe20008000000 */
[CC--:B------:R-:W-:Y:S01]  /*a5c0*/  LEA R28, P6, R21.reuse, R2.reuse, 0x1 ;  /* 0x00000002151c7211 */ /* 0x0c0fe200078c08ff */
[----:B------:R0:W-:Y:S01]  /*a5d0*/  @P4 STG.E.U16 desc[UR10][R32.64], R38 ;  /* 0x0000002620004986 */ /* 0x0001e2000c10150a */
[----:B------:R-:W-:Y:S02]  /*a5e0*/  ISETP.LT.AND P4, PT, R30, UR15, !P0 ;  /* 0x0000000f1e007c0c */ /* 0x000fe4000c781270 */
[----:B-1----:R-:W-:Y:S01]  /*a5f0*/  LEA.HI.X.SX32 R29, R21, R3, 0x1, P6 ;  /* 0x00000003151d7211 */ /* 0x002fe200030f0eff */
[C---:B------:R-:W-:Y:S01]  /*a600*/  VIADD R21, R31.reuse, UR6 ;  /* 0x000000061f157c36 */ /* 0x040fe20008000000 */
[----:B------:R-:W-:-:S02]  /*a610*/  LEA R30, P6, R31, R2, 0x1 ;  /* 0x000000021f1e7211 */ /* 0x000fc400078c08ff */
[----:B------:R-:W-:Y:S01]  /*a620*/  IADD3 R23, PT, PT, R0, 0xb, RZ ;  /* 0x0000000b00177810 */ /* 0x000fe20007ffe0ff */
[----:B------:R1:W-:Y:S01]  /*a630*/  @P3 STG.E.U16 desc[UR10][R28.64], R35 ;  /* 0x000000231c003986 */ /* 0x0003e2000c10150a */
[-C--:B------:R-:W-:Y:S01]  /*a640*/  LEA.HI.X.SX32 R31, R31, R3.reuse, 0x1, P6 ;  /* 0x000000031f1f7211 */ /* 0x080fe200030f0eff */
[C---:B0-----:R-:W-:Y:S01]  /*a650*/  VIADD R33, R21.reuse, UR6 ;  /* 0x0000000615217c36 */ /* 0x041fe20008000000 */
[-C--:B------:R-:W-:Y:S02]  /*a660*/  LEA R22, P6, R21, R2.reuse, 0x1 ;  /* 0x0000000215167211 */ /* 0x080fe400078c08ff */
[----:B------:R-:W-:Y:S01]  /*a670*/  ISETP.LT.AND P3, PT, R34, UR15, !P0 ;  /* 0x0000000f22007c0c */ /* 0x000fe2000c761270 */
[----:B------:R0:W-:Y:S01]  /*a680*/  @P2 STG.E.U16 desc[UR10][R30.64], R39 ;  /* 0x000000271e002986 */ /* 0x0001e2000c10150a */
[----:B------:R-:W-:Y:S01]  /*a690*/  ISETP.LT.AND P2, PT, R23, UR15, !P0 ;  /* 0x0000000f17007c0c */ /* 0x000fe2000c741270 */
[C---:B------:R-:W-:Y:S01]  /*a6a0*/  VIADD R34, R0.reuse, 0xe ;  /* 0x0000000e00227836 */ /* 0x040fe20000000000 */
[----:B------:R-:W-:Y:S01]  /*a6b0*/  LEA.HI.X.SX32 R23, R21, R3, 0x1, P6 ;  /* 0x0000000315177211 */ /* 0x000fe200030f0eff */
[C---:B------:R-:W-:Y:S01]  /*a6c0*/  VIADD R21, R33.reuse, UR6 ;  /* 0x0000000621157c36 */ /* 0x040fe20008000000 */
[----:B------:R-:W-:Y:S01]  /*a6d0*/  LEA R32, P6, R33, R2, 0x1 ;  /* 0x0000000221207211 */ /* 0x000fe200078c08ff */
[----:B-1----:R-:W-:Y:S01]  /*a6e0*/  VIADD R28, R0, 0xc ;  /* 0x0000000c001c7836 */ /* 0x002fe20000000000 */
[----:B------:R-:W-:-:S02]  /*a6f0*/  PRMT R29, R39, 0x7632, R29 ;  /* 0x00007632271d7816 */ /* 0x000fc4000000001d */
[----:B------:R-:W-:-:S03]  /*a700*/  LEA.HI.X.SX32 R33, R33, R3, 0x1, P6 ;  /* 0x0000000321217211 */ /* 0x000fc600030f0eff */
[----:B------:R1:W-:Y:S01]  /*a710*/  @P1 STG.E.U16 desc[UR10][R22.64], R29 ;  /* 0x0000001d16001986 */ /* 0x0003e2000c10150a */
[----:B------:R-:W-:Y:S01]  /*a720*/  ISETP.LT.AND P1, PT, R28, UR15, !P0 ;  /* 0x0000000f1c007c0c */ /* 0x000fe2000c721270 */
[----:B0-----:R-:W-:Y:S01]  /*a730*/  VIADD R30, R0, 0xd ;  /* 0x0000000d001e7836 */ /* 0x001fe20000000000 */
[CC--:B------:R-:W-:Y:S01]  /*a740*/  LEA R28, P6, R21.reuse, R2.reuse, 0x1 ;  /* 0x00000002151c7211 */ /* 0x0c0fe200078c08ff */
[C---:B------:R-:W-:Y:S01]  /*a750*/  VIADD R31, R21.reuse, UR6 ;  /* 0x00000006151f7c36 */ /* 0x040fe20008000000 */
[----:B------:R0:W-:Y:S02]  /*a760*/  @P5 STG.E.U16 desc[UR10][R32.64], R24 ;  /* 0x0000001820005986 */ /* 0x0001e4000c10150a */
[----:B------:R-:W-:Y:S02]  /*a770*/  ISETP.LT.AND P5, PT, R30, UR15, !P0 ;  /* 0x0000000f1e007c0c */ /* 0x000fe4000c7a1270 */
[-C--:B-1----:R-:W-:Y:S01]  /*a780*/  LEA.HI.X.SX32 R29, R21, R3.reuse, 0x1, P6 ;  /* 0x00000003151d7211 */ /* 0x082fe200030f0eff */
[C---:B------:R-:W-:Y:S01]  /*a790*/  VIADD R21, R31.reuse, UR6 ;  /* 0x000000061f157c36 */ /* 0x040fe20008000000 */
[----:B------:R-:W-:Y:S01]  /*a7a0*/  LEA R30, P6, R31, R2, 0x1 ;  /* 0x000000021f1e7211 */ /* 0x000fe200078c08ff */
[----:B------:R-:W-:Y:S01]  /*a7b0*/  VIADD R23, R0, 0xf ;  /* 0x0000000f00177836 */ /* 0x000fe20000000000 */
[----:B0-----:R-:W-:Y:S01]  /*a7c0*/  PRMT R33, R24, 0x7632, R33 ;  /* 0x0000763218217816 */ /* 0x001fe20000000021 */
[----:B------:R-:W-:Y:S01]  /*a7d0*/  VIADD R24, R21, UR6 ;  /* 0x0000000615187c36 */ /* 0x000fe20008000000 */
[----:B------:R-:W-:-:S02]  /*a7e0*/  LEA.HI.X.SX32 R31, R31, R3, 0x1, P6 ;  /* 0x000000031f1f7211 */ /* 0x000fc400030f0eff */
[----:B------:R-:W-:Y:S01]  /*a7f0*/  LEA R22, P6, R21, R2, 0x1 ;  /* 0x0000000215167211 */ /* 0x000fe200078c08ff */
[----:B------:R0:W-:Y:S01]  /*a800*/  @P4 STG.E.U16 desc[UR10][R28.64], R33 ;  /* 0x000000211c004986 */ /* 0x0001e2000c10150a */
[----:B------:R-:W-:-:S03]  /*a810*/  ISETP.LT.AND P4, PT, R34, UR15, !P0 ;  /* 0x0000000f22007c0c */ /* 0x000fc6000c781270 */
[----:B------:R1:W-:Y:S01]  /*a820*/  @P3 STG.E.U16 desc[UR10][R30.64], R25 ;  /* 0x000000191e003986 */ /* 0x0003e2000c10150a */
[----:B------:R-:W-:Y:S02]  /*a830*/  ISETP.LT.AND P3, PT, R23, UR15, !P0 ;  /* 0x0000000f17007c0c */ /* 0x000fe4000c761270 */
[-C--:B------:R-:W-:Y:S01]  /*a840*/  LEA.HI.X.SX32 R23, R21, R3.reuse, 0x1, P6 ;  /* 0x0000000315177211 */ /* 0x080fe200030f0eff */
[C---:B------:R-:W-:Y:S01]  /*a850*/  VIADD R21, R24.reuse, UR6 ;  /* 0x0000000618157c36 */ /* 0x040fe20008000000 */
[-C--:B------:R-:W-:Y:S02]  /*a860*/  LEA R32, P6, R24, R2.reuse, 0x1 ;  /* 0x0000000218207211 */ /* 0x080fe400078c08ff */
[----:B0-----:R-:W-:Y:S01]  /*a870*/  PRMT R29, R25, 0x7632, R29 ;  /* 0x00007632191d7816 */ /* 0x001fe2000000001d */
[----:B------:R-:W-:Y:S01]  /*a880*/  VIADD R28, R0, 0x10 ;  /* 0x00000010001c7836 */ /* 0x000fe20000000000 */
[-C--:B------:R-:W-:Y:S01]  /*a890*/  LEA.HI.X.SX32 R33, R24, R3.reuse, 0x1, P6 ;  /* 0x0000000318217211 */ /* 0x080fe200030f0eff */
[----:B------:R-:W-:Y:S01]  /*a8a0*/  VIADD R24, R0, 0x11 ;  /* 0x0000001100187836 */ /* 0x000fe20000000000 */
[----:B-1----:R-:W-:Y:S01]  /*a8b0*/  PRMT R31, R26, 0x7632, R31 ;  /* 0x000076321a1f7816 */ /* 0x002fe2000000001f */
[----:B------:R0:W-:Y:S01]  /*a8c0*/  @P2 STG.E.U16 desc[UR10][R22.64], R29 ;  /* 0x0000001d16002986 */ /* 0x0001e2000c10150a */
[----:B------:R-:W-:Y:S01]  /*a8d0*/  ISETP.LT.AND P2, PT, R28, UR15, !P0 ;  /* 0x0000000f1c007c0c */ /* 0x000fe2000c741270 */
[C---:B------:R-:W-:Y:S01]  /*a8e0*/  VIADD R25, R21.reuse, UR6 ;  /* 0x0000000615197c36 */ /* 0x040fe20008000000 */
[CC--:B------:R-:W-:Y:S01]  /*a8f0*/  LEA R28, P6, R21.reuse, R2.reuse, 0x1 ;  /* 0x00000002151c7211 */ /* 0x0c0fe200078c08ff */
[----:B------:R1:W-:Y:S01]  /*a900*/  @P1 STG.E.U16 desc[UR10][R32.64], R26 ;  /* 0x0000001a20001986 */ /* 0x0003e2000c10150a */
[----:B------:R-:W-:Y:S01]  /*a910*/  ISETP.LT.AND P1, PT, R24, UR15, !P0 ;  /* 0x0000000f18007c0c */ /* 0x000fe2000c721270 */
[C---:B------:R-:W-:Y:S01]  /*a920*/  VIADD R30, R0.reuse, 0x12 ;  /* 0x00000012001e7836 */ /* 0x040fe20000000000 */
[----:B0-----:R-:W-:Y:S01]  /*a930*/  LEA.HI.X.SX32 R29, R21, R3, 0x1, P6 ;  /* 0x00000003151d7211 */ /* 0x001fe200030f0eff */
[C---:B------:R-:W-:Y:S01]  /*a940*/  VIADD R21, R25.reuse, UR6 ;  /* 0x0000000619157c36 */ /* 0x040fe20008000000 */
[----:B------:R-:W-:Y:S01]  /*a950*/  LEA R24, P6, R25, R2, 0x1 ;  /* 0x0000000219187211 */ /* 0x000fe200078c08ff */
[----:B------:R-:W-:-:S02]  /*a960*/  VIADD R23, R0, 0x13 ;  /* 0x0000001300177836 */ /* 0x000fc40000000000 */
[----:B-1----:R-:W-:Y:S01]  /*a970*/  VIADD R26, R21, UR6 ;  /* 0x00000006151a7c36 */ /* 0x002fe20008000000 */
[-C--:B------:R-:W-:Y:S01]  /*a980*/  LEA.HI.X.SX32 R25, R25, R3.reuse, 0x1, P6 ;  /* 0x0000000319197211 */ /* 0x080fe200030f0eff */
[----:B------:R0:W-:Y:S01]  /*a990*/  @P5 STG.E.U16 desc[UR10][R28.64], R31 ;  /* 0x0000001f1c005986 */ /* 0x0001e2000c10150a */
[-C--:B------:R-:W-:Y:S02]  /*a9a0*/  LEA R22, P6, R21, R2.reuse, 0x1 ;  /* 0x0000000215167211 */ /* 0x080fe400078c08ff */
[----:B------:R-:W-:Y:S01]  /*a9b0*/  ISETP.LT.AND P5, PT, R30, UR15, !P0 ;  /* 0x0000000f1e007c0c */ /* 0x000fe2000c7a1270 */
[----:B------:R1:W-:Y:S01]  /*a9c0*/  @P4 STG.E.U16 desc[UR10][R24.64], R27 ;  /* 0x0000001b18004986 */ /* 0x0003e2000c10150a */
[----:B------:R-:W-:Y:S02]  /*a9d0*/  ISETP.LT.AND P4, PT, R23, UR15, !P0 ;  /* 0x0000000f17007c0c */ /* 0x000fe4000c781270 */
[----:B------:R-:W-:Y:S01]  /*a9e0*/  LEA.HI.X.SX32 R23, R21, R3, 0x1, P6 ;  /* 0x0000000315177211 */ /* 0x000fe200030f0eff */
[C---:B------:R-:W-:Y:S01]  /*a9f0*/  VIADD R21, R26.reuse, UR6 ;  /* 0x000000061a157c36 */ /* 0x040fe20008000000 */
[----:B------:R-:W-:-:S02]  /*aa00*/  LEA R30, P6, R26, R2, 0x1 ;  /* 0x000000021a1e7211 */ /* 0x000fc400078c08ff */
[----:B0-----:R-:W-:Y:S01]  /*aa10*/  PRMT R29, R27, 0x7632, R29 ;  /* 0x000076321b1d7816 */ /* 0x001fe2000000001d */
[----:B------:R-:W-:Y:S01]  /*aa20*/  VIADD R28, R0, 0x14 ;  /* 0x00000014001c7836 */ /* 0x000fe20000000000 */
[----:B------:R-:W-:Y:S01]  /*aa30*/  LEA.HI.X.SX32 R31, R26, R3, 0x1, P6 ;  /* 0x000000031a1f7211 */ /* 0x000fe200030f0eff */
[----:B-1----:R-:W-:Y:S02]  /*aa40*/  VIADD R24, R0, 0x15 ;  /* 0x0000001500187836 */ /* 0x002fe40000000000 */
[----:B------:R0:W-:Y:S01]  /*aa50*/  @P3 STG.E.U16 desc[UR10][R22.64], R29 ;  /* 0x0000001d16003986 */ /* 0x0001e2000c10150a */
[----:B------:R-:W-:Y:S01]  /*aa60*/  ISETP.LT.AND P3, PT, R28, UR15, !P0 ;  /* 0x0000000f1c007c0c */ /* 0x000fe2000c761270 */
[C---:B------:R-:W-:Y:S01]  /*aa70*/  VIADD R25, R21.reuse, UR6 ;  /* 0x0000000615197c36 */ /* 0x040fe20008000000 */
[----:B------:R-:W-:Y:S01]  /*aa80*/  LEA R28, P6, R21, R2, 0x1 ;  /* 0x00000002151c7211 */ /* 0x000fe200078c08ff */
[----:B------:R1:W-:Y:S01]  /*aa90*/  @P2 STG.E.U16 desc[UR10][R30.64], R16 ;  /* 0x000000101e002986 */ /* 0x0003e2000c10150a */
[----:B------:R-:W-:-:S02]  /*aaa0*/  ISETP.LT.AND P2, PT, R24, UR15, !P0 ;  /* 0x0000000f18007c0c */ /* 0x000fc4000c741270 */
[----:B------:R-:W-:Y:S02]  /*aab0*/  PRMT R27, R16, 0x7632, R27 ;  /* 0x00007632101b7816 */ /* 0x000fe4000000001b */
[C---:B------:R-:W-:Y:S02]  /*aac0*/  IADD3 R26, PT, PT, R0.reuse, 0x16, RZ ;  /* 0x00000016001a7810 */ /* 0x040fe40007ffe0ff */
[-C--:B0-----:R-:W-:Y:S01]  /*aad0*/  LEA.HI.X.SX32 R29, R21, R3.reuse, 0x1, P6 ;  /* 0x00000003151d7211 */ /* 0x081fe200030f0eff */
[C---:B------:R-:W-:Y:S01]  /*aae0*/  VIADD R21, R25.reuse, UR6 ;  /* 0x0000000619157c36 */ /* 0x040fe20008000000 */
[-C--:B------:R-:W-:Y:S01]  /*aaf0*/  LEA R24, P6, R25, R2.reuse, 0x1 ;  /* 0x0000000219187211 */ /* 0x080fe200078c08ff */
[----:B------:R-:W-:Y:S02]  /*ab00*/  VIADD R23, R0, 0x17 ;  /* 0x0000001700177836 */ /* 0x000fe40000000000 */
[----:B-1----:R-:W-:Y:S01]  /*ab10*/  VIADD R16, R21, UR6 ;  /* 0x0000000615107c36 */ /* 0x002fe20008000000 */
[----:B------:R-:W-:Y:S01]  /*ab20*/  LEA.HI.X.SX32 R25, R25, R3, 0x1, P6 ;  /* 0x0000000319197211 */ /* 0x000fe200030f0eff */
[----:B------:R0:W-:Y:S01]  /*ab30*/  @P1 STG.E.U16 desc[UR10][R28.64], R27 ;  /* 0x0000001b1c001986 */ /* 0x0001e2000c10150a */
[----:B------:R-:W-:-:S02]  /*ab40*/  LEA R22, P6, R21, R2, 0x1 ;  /* 0x0000000215167211 */ /* 0x000fc400078c08ff */
[----:B------:R-:W-:Y:S01]  /*ab50*/  ISETP.LT.AND P1, PT, R26, UR15, !P0 ;  /* 0x0000000f1a007c0c */ /* 0x000fe2000c721270 */
[----:B------:R1:W-:Y:S01]  /*ab60*/  @P5 STG.E.U16 desc[UR10][R24.64], R17 ;  /* 0x0000001118005986 */ /* 0x0003e2000c10150a */
[----:B------:R-:W-:Y:S02]  /*ab70*/  ISETP.LT.AND P5, PT, R23, UR15, !P0 ;  /* 0x0000000f17007c0c */ /* 0x000fe4000c7a1270 */
[----:B------:R-:W-:Y:S01]  /*ab80*/  LEA.HI.X.SX32 R23, R21, R3, 0x1, P6 ;  /* 0x0000000315177211 */ /* 0x000fe200030f0eff */
[C---:B------:R-:W-:Y:S01]  /*ab90*/  VIADD R21, R16.reuse, UR6 ;  /* 0x0000000610157c36 */ /* 0x040fe20008000000 */
[----:B------:R-:W-:Y:S01]  /*aba0*/  LEA R26, P6, R16, R2, 0x1 ;  /* 0x00000002101a7211 */ /* 0x000fe200078c08ff */
[----:B0-----:R-:W-:-:S03]  /*abb0*/  VIADD R28, R0, 0x18 ;  /* 0x00000018001c7836 */ /* 0x001fc60000000000 */
[----:B------:R-:W-:Y:S01]  /*abc0*/  LEA.HI.X.SX32 R27, R16, R3, 0x1, P6 ;  /* 0x00000003101b7211 */ /* 0x000fe200030f0eff */
[C---:B------:R-:W-:Y:S01]  /*abd0*/  VIADD R16, R0.reuse, 0x19 ;  /* 0x0000001900107836 */ /* 0x040fe20000000000 */
[----:B-1----:R-:W-:Y:S01]  /*abe0*/  PRMT R25, R17, 0x7632, R25 ;  /* 0x0000763211197816 */ /* 0x002fe20000000019 */
[C---:B------:R-:W-:Y:S02]  /*abf0*/  VIADD R17, R21.reuse, UR6 ;  /* 0x0000000615117c36 */ /* 0x040fe40008000000 */
[----:B------:R-:W-:Y:S02]  /*ac00*/  VIADD R24, R0, 0x1a ;  /* 0x0000001a00187836 */ /* 0x000fe40000000000 */
[----:B------:R0:W-:Y:S01]  /*ac10*/  @P4 STG.E.U16 desc[UR10][R22.64], R25 ;  /* 0x0000001916004986 */ /* 0x0001e2000c10150a */
[----:B------:R-:W-:Y:S02]  /*ac20*/  ISETP.LT.AND P4, PT, R28, UR15, !P0 ;  /* 0x0000000f1c007c0c */ /* 0x000fe4000c781270 */
[----:B------:R-:W-:Y:S01]  /*ac30*/  LEA R28, P6, R21, R2, 0x1 ;  /* 0x00000002151c7211 */ /* 0x000fe200078c08ff */
[----:B------:R1:W-:Y:S01]  /*ac40*/  @P3 STG.E.U16 desc[UR10][R26.64], R18 ;  /* 0x000000121a003986 */ /* 0x0003e2000c10150a */
[----:B------:R-:W-:-:S02]  /*ac50*/  ISETP.LT.AND P3, PT, R16, UR15, !P0 ;  /* 0x0000000f10007c0c */ /* 0x000fc4000c761270 */
[----:B------:R-:W-:Y:S01]  /*ac60*/  LEA.HI.X.SX32 R29, R21, R3, 0x1, P6 ;  /* 0x00000003151d7211 */ /* 0x000fe200030f0eff */
[C---:B------:R-:W-:Y:S01]  /*ac70*/  VIADD R21, R17.reuse, UR6 ;  /* 0x0000000611157c36 */ /* 0x040fe20008000000 */
[----:B------:R-:W-:Y:S01]  /*ac80*/  LEA R16, P6, R17, R2, 0x1 ;  /* 0x0000000211107211 */ /* 0x000fe200078c08ff */
[----:B0-----:R-:W-:-:S03]  /*ac90*/  VIADD R23, R0, 0x1b ;  /* 0x0000001b00177836 */ /* 0x001fc60000000000 */
[----:B------:R-:W-:Y:S02]  /*aca0*/  LEA.HI.X.SX32 R17, R17, R3, 0x1, P6 ;  /* 0x0000000311117211 */ /* 0x000fe400030f0eff */
[C---:B------:R-:W-:Y:S01]  /*acb0*/  LEA R22, P6, R21.reuse, R2, 0x1 ;  /* 0x0000000215167211 */ /* 0x040fe200078c08ff */
[----:B-1----:R-:W-:Y:S01]  /*acc0*/  VIADD R26, R0, 0x1c ;  /* 0x0000001c001a7836 */ /* 0x002fe20000000000 */
[----:B------:R-:W-:Y:S01]  /*acd0*/  PRMT R27, R18, 0x7632, R27 ;  /* 0x00007632121b7816 */ /* 0x000fe2000000001b */
[----:B------:R-:W-:-:S04]  /*ace0*/  VIADD R18, R21, UR6 ;  /* 0x0000000615127c36 */ /* 0x000fc80008000000 */
[----:B------:R0:W-:Y:S01]  /*acf0*/  @P2 STG.E.U16 desc[UR10][R28.64], R27 ;  /* 0x0000001b1c002986 */ /* 0x0001e2000c10150a */
[----:B------:R-:W-:-:S03]  /*ad00*/  ISETP.LT.AND P2, PT, R24, UR15, !P0 ;  /* 0x0000000f18007c0c */ /* 0x000fc6000c741270 */
[----:B------:R1:W-:Y:S01]  /*ad10*/  @P1 STG.E.U16 desc[UR10][R16.64], R19 ;  /* 0x0000001310001986 */ /* 0x0003e2000c10150a */
[----:B------:R-:W-:Y:S02]  /*ad20*/  ISETP.LT.AND P1, PT, R23, UR15, !P0 ;  /* 0x0000000f17007c0c */ /* 0x000fe4000c721270 */
[-C--:B------:R-:W-:Y:S01]  /*ad30*/  LEA.HI.X.SX32 R23, R21, R3.reuse, 0x1, P6 ;  /* 0x0000000315177211 */ /* 0x080fe200030f0eff */
[C---:B------:R-:W-:Y:S01]  /*ad40*/  VIADD R21, R18.reuse, UR6 ;  /* 0x0000000612157c36 */ /* 0x040fe20008000000 */
[C---:B------:R-:W-:Y:S02]  /*ad50*/  LEA R24, P6, R18.reuse, R2, 0x1 ;  /* 0x0000000212187211 */ /* 0x040fe400078c08ff */
[----:B0-----:R-:W-:Y:S02]  /*ad60*/  PRMT R27, R19, 0x7632, R27 ;  /* 0x00007632131b7816 */ /* 0x001fe4000000001b */
[----:B------:R-:W-:Y:S01]  /*ad70*/  LEA.HI.X.SX32 R25, R18, R3, 0x1, P6 ;  /* 0x0000000312197211 */ /* 0x000fe200030f0eff */
[----:B------:R-:W-:-:S02]  /*ad80*/  VIADD R18, R0, 0x1e ;  /* 0x0000001e00127836 */ /* 0x000fc40000000000 */
[----:B------:R0:W-:Y:S01]  /*ad90*/  @P5 STG.E.U16 desc[UR10][R22.64], R27 ;  /* 0x0000001b16005986 */ /* 0x0001e2000c10150a */
[----:B------:R-:W-:Y:S01]  /*ada0*/  ISETP.LT.AND P5, PT, R26, UR15, !P0 ;  /* 0x0000000f1a007c0c */ /* 0x000fe2000c7a1270 */
[----:B-1----:R-:W-:Y:S01]  /*adb0*/  VIADD R16, R0, 0x1d ;  /* 0x0000001d00107836 */ /* 0x002fe20000000000 */
[C---:B------:R-:W-:Y:S01]  /*adc0*/  LEA R26, P6, R21.reuse, R2, 0x1 ;  /* 0x00000002151a7211 */ /* 0x040fe200078c08ff */
[----:B------:R-:W-:Y:S01]  /*add0*/  VIADD R17, R21, UR6 ;  /* 0x0000000615117c36 */ /* 0x000fe20008000000 */
[----:B--2---:R1:W-:Y:S02]  /*ade0*/  @P4 STG.E.U16 desc[UR10][R24.64], R12 ;  /* 0x0000000c18004986 */ /* 0x0043e4000c10150a */
[----:B------:R-:W-:Y:S01]  /*adf0*/  ISETP.LT.AND P4, PT, R16, UR15, !P0 ;  /* 0x0000000f10007c0c */ /* 0x000fe2000c781270 */
[----:B------:R-:W-:Y:S01]  /*ae00*/  VIADD R19, R17, UR6 ;  /* 0x0000000611137c36 */ /* 0x000fe20008000000 */
[----:B0-----:R-:W-:Y:S01]  /*ae10*/  LEA.HI.X.SX32 R27, R21, R3, 0x1, P6 ;  /* 0x00000003151b7211 */ /* 0x001fe200030f0eff */
[----:B------:R-:W-:Y:S01]  /*ae20*/  VIADD R21, R0, 0x1f ;  /* 0x0000001f00157836 */ /* 0x000fe20000000000 */
[----:B------:R-:W-:-:S02]  /*ae30*/  PRMT R23, R12, 0x7632, R23 ;  /* 0x000076320c177816 */ /* 0x000fc40000000017 */
[-C--:B------:R-:W-:Y:S01]  /*ae40*/  LEA R16, P6, R17, R2.reuse, 0x1 ;  /* 0x0000000211107211 */ /* 0x080fe200078c08ff */
[----:B-1----:R-:W-:Y:S02]  /*ae50*/  VIADD R12, R19, UR6 ;  /* 0x00000006130c7c36 */ /* 0x002fe40008000000 */
[----:B------:R0:W-:Y:S01]  /*ae60*/  @P3 STG.E.U16 desc[UR10][R26.64], R23 ;  /* 0x000000171a003986 */ /* 0x0001e2000c10150a */
[-C--:B------:R-:W-:Y:S01]  /*ae70*/  LEA.HI.X.SX32 R17, R17, R3.reuse, 0x1, P6 ;  /* 0x0000000311117211 */ /* 0x080fe200030f0eff */
[----:B------:R-:W-:Y:S01]  /*ae80*/  VIADD R24, R0, 0x20 ;  /* 0x0000002000187836 */ /* 0x000fe20000000000 */
[----:B------:R-:W-:Y:S02]  /*ae90*/  ISETP.LT.AND P3, PT, R18, UR15, !P0 ;  /* 0x0000000f12007c0c */ /* 0x000fe4000c761270 */
[----:B------:R-:W-:Y:S01]  /*aea0*/  LEA R18, P6, R19, R2, 0x1 ;  /* 0x0000000213127211 */ /* 0x000fe200078c08ff */
[----:B------:R1:W-:Y:S01]  /*aeb0*/  @P2 STG.E.U16 desc[UR10][R16.64], R13 ;  /* 0x0000000d10002986 */ /* 0x0003e2000c10150a */
[----:B------:R-:W-:Y:S01]  /*aec0*/  ISETP.LT.AND P2, PT, R21, UR15, !P0 ;  /* 0x0000000f15007c0c */ /* 0x000fe2000c741270 */
[----:B------:R-:W-:Y:S01]  /*aed0*/  VIADD R21, R12, UR6 ;  /* 0x000000060c157c36 */ /* 0x000fe20008000000 */
[----:B------:R-:W-:-:S02]  /*aee0*/  LEA.HI.X.SX32 R19, R19, R3, 0x1, P6 ;  /* 0x0000000313137211 */ /* 0x000fc400030f0eff */
[----:B------:R-:W-:-:S04]  /*aef0*/  LEA R22, P6, R12, R2, 0x1 ;  /* 0x000000020c167211 */ /* 0x000fc800078c08ff */
[----:B0-----:R-:W-:Y:S02]  /*af00*/  LEA.HI.X.SX32 R23, R12, R3, 0x1, P6 ;  /* 0x000000030c177211 */ /* 0x001fe400030f0eff */
[C---:B------:R-:W-:Y:S01]  /*af10*/  IADD3 R12, PT, PT, R0.reuse, 0x21, RZ ;  /* 0x00000021000c7810 */ /* 0x040fe20007ffe0ff */
[----:B-1----:R-:W-:Y:S01]  /*af20*/  VIADD R16, R0, 0x22 ;  /* 0x0000002200107836 */ /* 0x002fe20000000000 */
[----:B------:R-:W-:Y:S01]  /*af30*/  PRMT R17, R13, 0x7632, R17 ;  /* 0x000076320d117816 */ /* 0x000fe20000000011 */
[----:B------:R-:W-:-:S04]  /*af40*/  VIADD R13, R21, UR6 ;  /* 0x00000006150d7c36 */ /* 0x000fc80008000000 */
[----:B------:R0:W-:Y:S01]  /*af50*/  @P1 STG.E.U16 desc[UR10][R18.64], R17 ;  /* 0x0000001112001986 */ /* 0x0001e2000c10150a */
[----:B------:R-:W-:Y:S02]  /*af60*/  ISETP.LT.AND P1, PT, R24, UR15, !P0 ;  /* 0x0000000f18007c0c */ /* 0x000fe4000c721270 */
[CC--:B------:R-:W-:Y:S01]  /*af70*/  LEA R24, P6, R21.reuse, R2.reuse, 0x1 ;  /* 0x0000000215187211 */ /* 0x0c0fe200078c08ff */
[----:B------:R1:W-:Y:S01]  /*af80*/  @P5 STG.E.U16 desc[UR10][R22.64], R14 ;  /* 0x0000000e16005986 */ /* 0x0003e2000c10150a */
[----:B------:R-:W-:Y:S02]  /*af90*/  ISETP.LT.AND P5, PT, R12, UR15, !P0 ;  /* 0x0000000f0c007c0c */ /* 0x000fe4000c7a1270 */
[-C--:B------:R-:W-:Y:S02]  /*afa0*/  LEA.HI.X.SX32 R25, R21, R3.reuse, 0x1, P6 ;  /* 0x0000000315197211 */ /* 0x080fe400030f0eff */
[CC--:B------:R-:W-:Y:S02]  /*afb0*/  LEA R12, P6, R13.reuse, R2.reuse, 0x1 ;  /* 0x000000020d0c7211 */ /* 0x0c0fe400078c08ff */
[----:B0-----:R-:W-:Y:S01]  /*afc0*/  PRMT R19, R14, 0x7632, R19 ;  /* 0x000076320e137816 */ /* 0x001fe20000000013 */
[C---:B------:R-:W-:Y:S01]  /*afd0*/  VIADD R17, R13.reuse, UR6 ;  /* 0x000000060d117c36 */ /* 0x040fe20008000000 */
        /* <DEDUP_REMOVED lines=9> */
[----:B------:R-:W-:Y:S01]  /*b070*/  VIADD R22, R0, 0x24 ;  /* 0x0000002400167836 */ /* 0x000fe20000000000 */
[-C--:B------:R-:W-:Y:S01]  /*b080*/  LEA.HI.X.SX32 R17, R17, R3.reuse, 0x1, P6 ;  /* 0x0000000311117211 */ /* 0x080fe200030f0eff */
[C---:B------:R-:W-:Y:S01]  /*b090*/  VIADD R21, R14.reuse, UR6 ;  /* 0x000000060e157c36 */ /* 0x040fe20008000000 */
[CC--:B------:R-:W-:Y:S01]  /*b0a0*/  LEA R18, P6, R14.reuse, R2.reuse, 0x1 ;  /* 0x000000020e127211 */ /* 0x0c0fe200078c08ff */
[----:B------:R-:W2:Y:S03]  /*b0b0*/  LDS.128 R24, [R20] ;  /* 0x0000000014187984 */ /* 0x000ea60000000c00 */
[-C--:B0-----:R-:W-:Y:S01]  /*b0c0*/  LEA.HI.X.SX32 R19, R14, R3.reuse, 0x1, P6 ;  /* 0x000000030e137211 */ /* 0x081fe200030f0eff */
[----:B------:R0:W-:Y:S01]  /*b0d0*/  @P2 STG.E.U16 desc[UR10][R16.64], R23 ;  /* 0x0000001710002986 */ /* 0x0001e2000c10150a */
[----:B------:R-:W-:Y:S01]  /*b0e0*/  ISETP.LT.AND P2, PT, R22, UR15, !P0 ;  /* 0x0000000f16007c0c */ /* 0x000fe2000c741270 */
[C---:B-1----:R-:W-:Y:S01]  /*b0f0*/  VIADD R12, R0.reuse, 0x25 ;  /* 0x00000025000c7836 */ /* 0x042fe20000000000 */
[C---:B------:R-:W-:Y:S01]  /*b100*/  LEA R22, P6, R21.reuse, R2, 0x1 ;  /* 0x0000000215167211 */ /* 0x040fe200078c08ff */
[----:B------:R-:W-:Y:S01]  /*b110*/  VIADD R13, R21, UR6 ;  /* 0x00000006150d7c36 */ /* 0x000fe20008000000 */
[----:B---3--:R1:W-:Y:S01]  /*b120*/  @P1 STG.E.U16 desc[UR10][R18.64], R8 ;  /* 0x0000000812001986 */ /* 0x0083e2000c10150a */
[----:B------:R-:W-:Y:S01]  /*b130*/  VIADD R14, R0, 0x26 ;  /* 0x00000026000e7836 */ /* 0x000fe20000000000 */
        /* <DEDUP_REMOVED lines=8> */
[----:B------:R-:W-:Y:S01]  /*b1c0*/  LEA.HI.X.SX32 R13, R13, R3, 0x1, P6 ;  /* 0x000000030d0d7211 */ /* 0x000fe200030f0eff */
[----:B------:R-:W-:Y:S01]  /*b1d0*/  VIADD R18, R0, 0x28 ;  /* 0x0000002800127836 */ /* 0x000fe20000000000 */
[----:B------:R-:W-:Y:S01]  /*b1e0*/  ISETP.LT.AND P5, PT, R14, UR15, !P0 ;  /* 0x0000000f0e007c0c */ /* 0x000fe2000c7a1270 */
[----:B------:R-:W-:Y:S01]  /*b1f0*/  VIADD R19, R8, UR6 ;  /* 0x0000000608137c36 */ /* 0x000fe20008000000 */
[----:B------:R-:W-:Y:S01]  /*b200*/  LEA R14, P6, R15, R2, 0x1 ;  /* 0x000000020f0e7211 */ /* 0x000fe200078c08ff */
[----:B------:R1:W-:Y:S01]  /*b210*/  @P4 STG.E.U16 desc[UR10][R12.64], R9 ;  /* 0x000000090c004986 */ /* 0x0003e2000c10150a */
[----:B------:R-:W-:-:S02]  /*b220*/  ISETP.LT.AND P4, PT, R16, UR15, !P0 ;  /* 0x0000000f10007c0c */ /* 0x000fc4000c781270 */
[----:B------:R-:W-:Y:S01]  /*b230*/  LEA.HI.X.SX32 R15, R15, R3, 0x1, P6 ;  /* 0x000000030f0f7211 */ /* 0x000fe200030f0eff */
[----:B------:R-:W3:Y:S01]  /*b240*/  LDS.128 R20, [R20+0x400] ;  /* 0x0004000014147984 */ /* 0x000ee20000000c00 */
[----:B------:R-:W-:-:S04]  /*b250*/  LEA R16, P6, R8, R2, 0x1 ;  /* 0x0000000208107211 */ /* 0x000fc800078c08ff */
[----:B0-----:R-:W-:Y:S01]  /*b260*/  LEA.HI.X.SX32 R17, R8, R3, 0x1, P6 ;  /* 0x0000000308117211 */ /* 0x001fe200030f0eff */
        /* <DEDUP_REMOVED lines=9> */
[-C--:B------:R-:W-:Y:S02]  /*b300*/  LEA.HI.X.SX32 R19, R19, R3.reuse, 0x1, P6 ;  /* 0x0000000313137211 */ /* 0x080fe400030f0eff */
[CC--:B------:R-:W-:Y:S02]  /*b310*/  LEA R8, P6, R9.reuse, R2.reuse, 0x1 ;  /* 0x0000000209087211 */ /* 0x0c0fe400078c08ff */
[----:B0-----:R-:W-:Y:S01]  /*b320*/  PRMT R15, R10, 0x7632, R15 ;  /* 0x000076320a0f7816 */ /* 0x001fe2000000000f */
[C---:B------:R-:W-:Y:S01]  /*b330*/  VIADD R13, R9.reuse, UR6 ;  /* 0x00000006090d7c36 */ /* 0x040fe20008000000 */
[-C--:B------:R-:W-:Y:S01]  /*b340*/  LEA.HI.X.SX32 R9, R9, R3.reuse, 0x1, P6 ;  /* 0x0000000309097211 */ /* 0x080fe200030f0eff */
[C---:B------:R-:W-:Y:S01]  /*b350*/  VIADD R14, R0.reuse, 0x2b ;  /* 0x0000002b000e7836 */ /* 0x040fe20000000000 */
[----:B-1----:R-:W-:Y:S01]  /*b360*/  IADD3 R16, PT, PT, R0, 0x2c, RZ ;  /* 0x0000002c00107810 */ /* 0x002fe20007ffe0ff */
[----:B------:R0:W-:Y:S01]  /*b370*/  @P1 STG.E.U16 desc[UR10][R18.64], R15 ;  /* 0x0000000f12001986 */ /* 0x0001e2000c10150a */
[----:B------:R-:W-:Y:S01]  /*b380*/  ISETP.LT.AND P1, PT, R12, UR15, !P0 ;  /* 0x0000000f0c007c0c */ /* 0x000fe2000c721270 */
[C---:B------:R-:W-:Y:S01]  /*b390*/  VIADD R10, R13.reuse, UR6 ;  /* 0x000000060d0a7c36 */ /* 0x040fe20008000000 */
[C---:B------:R-:W-:Y:S01]  /*b3a0*/  LEA R12, P6, R13.reuse, R2, 0x1 ;  /* 0x000000020d0c7211 */ /* 0x040fe200078c08ff */
[----:B------:R1:W-:Y:S01]  /*b3b0*/  @P5 STG.E.U16 desc[UR10][R8.64], R11 ;  /* 0x0000000b08005986 */ /* 0x0003e2000c10150a */
[----:B------:R-:W-:Y:S01]  /*b3c0*/  ISETP.LT.AND P5, PT, R14, UR15, !P0 ;  /* 0x0000000f0e007c0c */ /* 0x000fe2000c7a1270 */
[----:B------:R-:W-:Y:S01]  /*b3d0*/  VIADD R17, R10, UR6 ;  /* 0x000000060a117c36 */ /* 0x000fe20008000000 */
[----:B------:R-:W-:-:S02]  /*b3e0*/  LEA.HI.X.SX32 R13, R13, R3, 0x1, P6 ;  /* 0x000000030d0d7211 */ /* 0x000fc400030f0eff */
[CC--:B------:R-:W-:Y:S02]  /*b3f0*/  LEA R14, P6, R10.reuse, R2.reuse, 0x1 ;  /* 0x000000020a0e7211 */ /* 0x0c0fe400078c08ff */
[----:B0-----:R-:W-:Y:S02]  /*b400*/  PRMT R18, R11, 0x7632, R18 ;  /* 0x000076320b127816 */ /* 0x001fe40000000012 */
[----:B------:R-:W-:Y:S01]  /*b410*/  LEA.HI.X.SX32 R15, R10, R3, 0x1, P6 ;  /* 0x000000030a0f7211 */ /* 0x000fe200030f0eff */
[C---:B------:R-:W-:Y:S02]  /*b420*/  VIADD R10, R17.reuse, UR6 ;  /* 0x00000006110a7c36 */ /* 0x040fe40008000000 */
[----:B------:R-:W-:Y:S01]  /*b430*/  @P4 STG.E.U16 desc[UR10][R12.64], R18 ;  /* 0x000000120c004986 */ /* 0x000fe2000c10150a */
[----:B------:R-:W-:Y:S01]  /*b440*/  ISETP.LT.AND P4, PT, R16, UR15, !P0 ;  /* 0x0000000f10007c0c */ /* 0x000fe2000c781270 */
[C---:B-1----:R-:W-:Y:S01]  /*b450*/  VIADD R9, R0.reuse, 0x2d ;  /* 0x0000002d00097836 */ /* 0x042fe20000000000 */
[----:B------:R-:W-:Y:S01]  /*b460*/  LEA R16, P6, R17, R2, 0x1 ;  /* 0x0000000211107211 */ /* 0x000fe200078c08ff */
[----:B----4-:R0:W-:Y:S01]  /*b470*/  @P3 STG.E.U16 desc[UR10][R14.64], R4 ;  /* 0x000000040e003986 */ /* 0x0101e2000c10150a */
[----:B------:R-:W-:-:S02]  /*b480*/  VIADD R11, R0, 0x2e ;  /* 0x0000002e000b7836 */ /* 0x000fc40000000000 */
[-C--:B------:R-:W-:Y:S02]  /*b490*/  LEA.HI.X.SX32 R17, R17, R3.reuse, 0x1, P6 ;  /* 0x0000000311117211 */ /* 0x080fe400030f0eff */
[C---:B------:R-:W-:Y:S02]  /*b4a0*/  LEA R8, P6, R10.reuse, R2, 0x1 ;  /* 0x000000020a087211 */ /* 0x040fe400078c08ff */
[----:B------:R-:W-:Y:S02]  /*b4b0*/  ISETP.LT.AND P3, PT, R9, UR15, !P0 ;  /* 0x0000000f09007c0c */ /* 0x000fe4000c761270 */
[----:B------:R-:W-:Y:S02]  /*b4c0*/  LEA.HI.X.SX32 R9, R10, R3, 0x1, P6 ;  /* 0x000000030a097211 */ /* 0x000fe400030f0eff */
[----:B0-----:R-:W-:Y:S01]  /*b4d0*/  PRMT R15, R4, 0x7632, R15 ;  /* 0x00007632040f7816 */ /* 0x001fe2000000000f */
[----:B------:R-:W-:-:S04]  /*b4e0*/  VIADD R4, R10, UR6 ;  /* 0x000000060a047c36 */ /* 0x000fc80008000000 */
[----:B------:R0:W-:Y:S01]  /*b4f0*/  @P2 STG.E.U16 desc[UR10][R16.64], R15 ;  /* 0x0000000f10002986 */ /* 0x0001e2000c10150a */
[----:B------:R-:W-:Y:S01]  /*b500*/  ISETP.LT.AND P2, PT, R11, UR15, !P0 ;  /* 0x0000000f0b007c0c */ /* 0x000fe2000c741270 */
[----:B------:R-:W-:Y:S01]  /*b510*/  VIADD R11, R0, 0x2f ;  /* 0x0000002f000b7836 */ /* 0x000fe20000000000 */
[CC--:B------:R-:W-:Y:S01]  /*b520*/  LEA R10, P6, R4.reuse, R2.reuse, 0x1 ;  /* 0x00000002040a7211 */ /* 0x0c0fe200078c08ff */
[C---:B------:R-:W-:Y:S01]  /*b530*/  VIADD R13, R4.reuse, UR6 ;  /* 0x00000006040d7c36 */ /* 0x040fe20008000000 */
[----:B------:R1:W-:Y:S02]  /*b540*/  @P1 STG.E.U16 desc[UR10][R8.64], R5 ;  /* 0x0000000508001986 */ /* 0x0003e4000c10150a */
[----:B------:R-:W-:Y:S01]  /*b550*/  ISETP.LT.AND P1, PT, R11, UR15, !P0 ;  /* 0x0000000f0b007c0c */ /* 0x000fe2000c721270 */
[C---:B------:R-:W-:Y:S01]  /*b560*/  VIADD R14, R13.reuse, UR6 ;  /* 0x000000060d0e7c36 */ /* 0x040fe20008000000 */
[----:B------:R-:W-:Y:S01]  /*b570*/  LEA.HI.X.SX32 R11, R4, R3, 0x1, P6 ;  /* 0x00000003040b7211 */ /* 0x000fe200030f0eff */
[C---:B------:R-:W-:Y:S01]  /*b580*/  VIADD R4, R0.reuse, 0x30 ;  /* 0x0000003000047836 */ /* 0x040fe20000000000 */
[----:B------:R-:W-:Y:S01]  /*b590*/  LEA R12, P6, R13, R2, 0x1 ;  /* 0x000000020d0c7211 */ /* 0x000fe200078c08ff */
[----:B0-----:R-:W-:Y:S01]  /*b5a0*/  VIADD R17, R0, 0x3e ;  /* 0x0000003e00117836 */ /* 0x001fe20000000000 */
[----:B------:R-:W-:-:S02]  /*b5b0*/  PRMT R15, R5, 0x7632, R15 ;  /* 0x00007632050f7816 */ /* 0x000fc4000000000f */
[-C--:B------:R-:W-:Y:S01]  /*b5c0*/  LEA.HI.X.SX32 R13, R13, R3.reuse, 0x1, P6 ;  /* 0x000000030d0d7211 */ /* 0x080fe200030f0eff */
[----:B-1----:R-:W-:Y:S02]  /*b5d0*/  VIADD R8, R0, 0x31 ;  /* 0x0000003100087836 */ /* 0x002fe40000000000 */
[----:B------:R0:W-:Y:S01]  /*b5e0*/  @P5 STG.E.U16 desc[UR10][R10.64], R15 ;  /* 0x0000000f0a005986 */ /* 0x0001e2000c10150a */
[----:B------:R-:W-:Y:S01]  /*b5f0*/  ISETP.LT.AND P5, PT, R4, UR15, !P0 ;  /* 0x0000000f04007c0c */ /* 0x000fe2000c7a1270 */
[C---:B------:R-:W-:Y:S01]  /*b600*/  VIADD R9, R14.reuse, UR6 ;  /* 0x000000060e097c36 */ /* 0x040fe20008000000 */
[-C--:B------:R-:W-:Y:S01]  /*b610*/  LEA R4, P6, R14, R2.reuse, 0x1 ;  /* 0x000000020e047211 */ /* 0x080fe200078c08ff */
[----:B------:R1:W-:Y:S01]  /*b620*/  @P4 STG.E.U16 desc[UR10][R12.64], R6 ;  /* 0x000000060c004986 */ /* 0x0003e2000c10150a */
[----:B------:R-:W-:Y:S02]  /*b630*/  ISETP.LT.AND P4, PT, R8, UR15, !P0 ;  /* 0x0000000f08007c0c */ /* 0x000fe4000c781270 */
[----:B------:R-:W-:Y:S01]  /*b640*/  LEA.HI.X.SX32 R5, R14, R3, 0x1, P6 ;  /* 0x000000030e057211 */ /* 0x000fe200030f0eff */
[----:B------:R-:W-:Y:S01]  /*b650*/  VIADD R14, R0, 0x32 ;  /* 0x00000032000e7836 */ /* 0x000fe20000000000 */
[C---:B------:R-:W-:Y:S01]  /*b660*/  LEA R8, P6, R9.reuse, R2, 0x1 ;  /* 0x0000000209087211 */ /* 0x040fe200078c08ff */
[----:B0-----:R-:W-:-:S03]  /*b670*/  VIADD R11, R9, UR6 ;  /* 0x00000006090b7c36 */ /* 0x001fc60008000000 */
[----:B------:R-:W-:Y:S02]  /*b680*/  LEA.HI.X.SX32 R9, R9, R3, 0x1, P6 ;  /* 0x0000000309097211 */ /* 0x000fe400030f0eff */
[----:B--2---:R-:W-:Y:S01]  /*b690*/  PRMT R15, R26, 0x7632, R15 ;  /* 0x000076321a0f7816 */ /* 0x004fe2000000000f */
[----:B-1----:R-:W-:Y:S01]  /*b6a0*/  VIADD R12, R0, 0x33 ;  /* 0x00000033000c7836 */ /* 0x002fe20000000000 */
[----:B------:R-:W-:Y:S01]  /*b6b0*/  PRMT R13, R6, 0x7632, R13 ;  /* 0x00007632060d7816 */ /* 0x000fe2000000000d */
[C---:B------:R-:W-:Y:S01]  /*b6c0*/  VIADD R6, R11.reuse, UR6 ;  /* 0x000000060b067c36 */ /* 0x040fe20008000000 */
[----:B------:R-:W-:-:S03]  /*b6d0*/  LEA R10, P6, R11, R2, 0x1 ;  /* 0x000000020b0a7211 */ /* 0x000fc600078c08ff */
[----:B------:R0:W-:Y:S01]  /*b6e0*/  @P3 STG.E.U16 desc[UR10][R4.64], R13 ;  /* 0x0000000d04003986 */ /* 0x0001e2000c10150a */
[----:B------:R-:W-:Y:S02]  /*b6f0*/  ISETP.LT.AND P3, PT, R14, UR15, !P0 ;  /* 0x0000000f0e007c0c */ /* 0x000fe4000c761270 */
[----:B------:R-:W-:Y:S01]  /*b700*/  LEA.HI.X.SX32 R11, R11, R3, 0x1, P6 ;  /* 0x000000030b0b7211 */ /* 0x000fe200030f0eff */
[----:B------:R1:W-:Y:S01]  /*b710*/  @P2 STG.E.U16 desc[UR10][R8.64], R7 ;  /* 0x0000000708002986 */ /* 0x0003e2000c10150a */
[----:B------:R-:W-:Y:S02]  /*b720*/  PRMT R14, R7, 0x7632, R14 ;  /* 0x00007632070e7816 */ /* 0x000fe4000000000e */
[----:B------:R-:W-:Y:S02]  /*b730*/  ISETP.LT.AND P2, PT, R12, UR15, !P0 ;  /* 0x0000000f0c007c0c */ /* 0x000fe4000c741270 */
[----:B------:R-:W-:Y:S01]  /*b740*/  LEA R12, P6, R6, R2, 0x1 ;  /* 0x00000002060c7211 */ /* 0x000fe200078c08ff */
[----:B------:R2:W-:Y:S01]  /*b750*/  @P1 STG.E.U16 desc[UR10][R10.64], R14 ;  /* 0x0000000e0a001986 */ /* 0x0005e2000c10150a */
[----:B0-----:R-:W-:-:S02]  /*b760*/  VIADD R4, R0, 0x34 ;  /* 0x0000003400047836 */ /* 0x001fc40000000000 */
[CC--:B------:R-:W-:Y:S01]  /*b770*/  LEA.HI.X.SX32 R13, R6.reuse, R3.reuse, 0x1, P6 ;  /* 0x00000003060d7211 */ /* 0x0c0fe200030f0eff */
[----:B------:R-:W-:Y:S02]  /*b780*/  VIADD R5, R6, UR6 ;  /* 0x0000000606057c36 */ /* 0x000fe40008000000 */
[----:B-1----:R-:W-:Y:S01]  /*b790*/  VIADD R7, R0, 0x35 ;  /* 0x0000003500077836 */ /* 0x002fe20000000000 */
[----:B------:R-:W-:Y:S01]  /*b7a0*/  ISETP.LT.AND P1, PT, R4, UR15, !P0 ;  /* 0x0000000f04007c0c */ /* 0x000fe2000c721270 */
[C---:B------:R-:W-:Y:S01]  /*b7b0*/  VIADD R8, R5.reuse, UR6 ;  /* 0x0000000605087c36 */ /* 0x040fe20008000000 */
[C---:B------:R-:W-:Y:S01]  /*b7c0*/  LEA R4, P6, R5.reuse, R2, 0x1 ;  /* 0x0000000205047211 */ /* 0x040fe200078c08ff */
[----:B------:R-:W-:Y:S01]  /*b7d0*/  VIADD R9, R0, 0x36 ;  /* 0x0000003600097836 */ /* 0x000fe20000000000 */
[----:B------:R0:W-:Y:S01]  /*b7e0*/  @P5 STG.E.U16 desc[UR10][R12.64], R24 ;  /* 0x000000180c005986 */ /* 0x0001e2000c10150a */
[----:B--2---:R-:W-:Y:S02]  /*b7f0*/  PRMT R11, R24, 0x7632, R11 ;  /* 0x00007632180b7816 */ /* 0x004fe4000000000b */
[----:B------:R-:W-:-:S02]  /*b800*/  LEA.HI.X.SX32 R5, R5, R3, 0x1, P6 ;  /* 0x0000000305057211 */ /* 0x000fc400030f0eff */
[CC--:B------:R-:W-:Y:S02]  /*b810*/  LEA R6, P6, R8.reuse, R2.reuse, 0x1 ;  /* 0x0000000208067211 */ /* 0x0c0fe400078c08ff */
[----:B------:R-:W-:Y:S01]  /*b820*/  ISETP.LT.AND P5, PT, R7, UR15, !P0 ;  /* 0x0000000f07007c0c */ /* 0x000fe2000c7a1270 */
[----:B------:R1:W-:Y:S01]  /*b830*/  @P4 STG.E.U16 desc[UR10][R4.64], R11 ;  /* 0x0000000b04004986 */ /* 0x0003e2000c10150a */
[C---:B------:R-:W-:Y:S02]  /*b840*/  LEA.HI.X.SX32 R7, R8.reuse, R3, 0x1, P6 ;  /* 0x0000000308077211 */ /* 0x040fe400030f0eff */
[----:B------:R-:W-:Y:S01]  /*b850*/  ISETP.LT.AND P4, PT, R9, UR15, !P0 ;  /* 0x0000000f09007c0c */ /* 0x000fe2000c781270 */
[----:B------:R-:W-:Y:S01]  /*b860*/  VIADD R9, R8, UR6 ;  /* 0x0000000608097c36 */ /* 0x000fe20008000000 */
[C---:B------:R-:W-:Y:S01]  /*b870*/  IADD3 R10, PT, PT, R0.reuse, 0x37, RZ ;  /* 0x00000037000a7810 */ /* 0x040fe20007ffe0ff */
[----:B------:R2:W-:Y:S01]  /*b880*/  @P3 STG.E.U16 desc[UR10][R6.64], R25 ;  /* 0x0000001906003986 */ /* 0x0005e2000c10150a */
[----:B------:R-:W-:Y:S01]  /*b890*/  PRMT R14, R25, 0x7632, R14 ;  /* 0x00007632190e7816 */ /* 0x000fe2000000000e */
[----:B0-----:R-:W-:Y:S01]  /*b8a0*/  VIADD R12, R0, 0x38 ;  /* 0x00000038000c7836 */ /* 0x001fe20000000000 */
[----:B------:R-:W-:Y:S01]  /*b8b0*/  ISETP.LT.AND P3, PT, R10, UR15, !P0 ;  /* 0x0000000f0a007c0c */ /* 0x000fe2000c761270 */
[C---:B------:R-:W-:Y:S01]  /*b8c0*/  VIADD R10, R9.reuse, UR6 ;  /* 0x00000006090a7c36 */ /* 0x040fe20008000000 */
[----:B------:R-:W-:Y:S01]  /*b8d0*/  LEA R8, P6, R9, R2, 0x1 ;  /* 0x0000000209087211 */ /* 0x000fe200078c08ff */
[----:B------:R-:W-:-:S02]  /*b8e0*/  VIADD R13, R0, 0x3a ;  /* 0x0000003a000d7836 */ /* 0x000fc40000000000 */
[C---:B-1----:R-:W-:Y:S01]  /*b8f0*/  VIADD R11, R10.reuse, UR6 ;  /* 0x000000060a0b7c36 */ /* 0x042fe20008000000 */
[-C--:B------:R-:W-:Y:S02]  /*b900*/  LEA.HI.X.SX32 R9, R9, R3.reuse, 0x1, P6 ;  /* 0x0000000309097211 */ /* 0x080fe400030f0eff */
[-C--:B------:R-:W-:Y:S01]  /*b910*/  LEA R4, P6, R10, R2.reuse, 0x1 ;  /* 0x000000020a047211 */ /* 0x080fe200078c08ff */
[----:B--2---:R-:W-:Y:S02]  /*b920*/  VIADD R7, R0, 0x39 ;  /* 0x0000003900077836 */ /* 0x004fe40000000000 */
[----:B------:R0:W-:Y:S01]  /*b930*/  @P2 STG.E.U16 desc[UR10][R8.64], R14 ;  /* 0x0000000e08002986 */ /* 0x0001e2000c10150a */
[----:B------:R-:W-:Y:S02]  /*b940*/  LEA.HI.X.SX32 R5, R10, R3, 0x1, P6 ;  /* 0x000000030a057211 */ /* 0x000fe400030f0eff */
[----:B------:R-:W-:Y:S01]  /*b950*/  ISETP.LT.AND P2, PT, R12, UR15, !P0 ;  /* 0x0000000f0c007c0c */ /* 0x000fe2000c741270 */
[C---:B------:R-:W-:Y:S01]  /*b960*/  VIADD R12, R11.reuse, UR6 ;  /* 0x000000060b0c7c36 */ /* 0x040fe20008000000 */
[----:B------:R-:W-:Y:S01]  /*b970*/  LEA R6, P6, R11, R2, 0x1 ;  /* 0x000000020b067211 */ /* 0x000fe200078c08ff */
[----:B------:R1:W-:Y:S01]  /*b980*/  @P1 STG.E.U16 desc[UR10][R4.64], R26 ;  /* 0x0000001a04001986 */ /* 0x0003e2000c10150a */
[----:B------:R-:W-:-:S02]  /*b990*/  ISETP.LT.AND P1, PT, R7, UR15, !P0 ;  /* 0x0000000f07007c0c */ /* 0x000fc4000c721270 */
[-C--:B------:R-:W-:Y:S02]  /*b9a0*/  LEA.HI.X.SX32 R7, R11, R3.reuse, 0x1, P6 ;  /* 0x000000030b077211 */ /* 0x080fe400030f0eff */
[CC--:B------:R-:W-:Y:S01]  /*b9b0*/  LEA R10, P6, R12.reuse, R2.reuse, 0x1 ;  /* 0x000000020c0a7211 */ /* 0x0c0fe200078c08ff */
[C---:B0-----:R-:W-:Y:S02]  /*b9c0*/  VIADD R8, R12.reuse, UR6 ;  /* 0x000000060c087c36 */ /* 0x041fe40008000000 */
[----:B------:R0:W-:Y:S01]  /*b9d0*/  @P5 STG.E.U16 desc[UR10][R6.64], R15 ;  /* 0x0000000f06005986 */ /* 0x0001e2000c10150a */
[----:B------:R-:W-:Y:S01]  /*b9e0*/  LEA.HI.X.SX32 R11, R12, R3, 0x1, P6 ;  /* 0x000000030c0b7211 */ /* 0x000fe200030f0eff */
[----:B------:R-:W-:Y:S01]  /*b9f0*/  VIADD R9, R8, UR6 ;  /* 0x0000000608097c36 */ /* 0x000fe20008000000 */
[----:B------:R-:W-:Y:S01]  /*ba00*/  ISETP.LT.AND P5, PT, R13, UR15, !P0 ;  /* 0x0000000f0d007c0c */ /* 0x000fe2000c7a1270 */
[----:B-1----:R-:W-:Y:S01]  /*ba10*/  VIADD R5, R0, 0x3b ;  /* 0x0000003b00057836 */ /* 0x002fe20000000000 */
[----:B------:R-:W-:Y:S01]  /*ba20*/  LEA R4, P6, R8, R2, 0x1 ;  /* 0x0000000208047211 */ /* 0x000fe200078c08ff */
[----:B------:R1:W-:Y:S01]  /*ba30*/  @P4 STG.E.U16 desc[UR10][R10.64], R27 ;  /* 0x0000001b0a004986 */ /* 0x0003e2000c10150a */
[----:B------:R-:W-:Y:S01]  /*ba40*/  PRMT R13, R27, 0x7632, R13 ;  /* 0x000076321b0d7816 */ /* 0x000fe2000000000d */
[----:B------:R-:W-:Y:S01]  /*ba50*/  VIADD R12, R0, 0x3c ;  /* 0x0000003c000c7836 */ /* 0x000fe20000000000 */
[----:B------:R-:W-:-:S02]  /*ba60*/  ISETP.LT.AND P4, PT, R5, UR15, !P0 ;  /* 0x0000000f05007c0c */ /* 0x000fc4000c781270 */
[----:B------:R-:W-:Y:S01]  /*ba70*/  LEA.HI.X.SX32 R5, R8, R3, 0x1, P6 ;  /* 0x0000000308057211 */ /* 0x000fe200030f0eff */
[C---:B0-----:R-:W-:Y:S01]  /*ba80*/  VIADD R7, R9.reuse, UR6 ;  /* 0x0000000609077c36 */ /* 0x041fe20008000000 */
[----:B------:R-:W-:-:S03]  /*ba90*/  LEA R8, P6, R9, R2, 0x1 ;  /* 0x0000000209087211 */ /* 0x000fc600078c08ff */
[----:B------:R0:W-:Y:S01]  /*baa0*/  @P3 STG.E.U16 desc[UR10][R4.64], R13 ;  /* 0x0000000d04003986 */ /* 0x0001e2000c10150a */
[----:B------:R-:W-:Y:S01]  /*bab0*/  ISETP.LT.AND P3, PT, R12, UR15, !P0 ;  /* 0x0000000f0c007c0c */ /* 0x000fe2000c761270 */
[----:B-1----:R-:W-:Y:S01]  /*bac0*/  VIADD R11, R7, UR6 ;  /* 0x00000006070b7c36 */ /* 0x002fe20008000000 */
[-C--:B------:R-:W-:Y:S01]  /*bad0*/  LEA.HI.X.SX32 R9, R9, R3.reuse, 0x1, P6 ;  /* 0x0000000309097211 */ /* 0x080fe200030f0eff */
[C---:B------:R-:W-:Y:S01]  /*bae0*/  VIADD R10, R0.reuse, 0x3d ;  /* 0x0000003d000a7836 */ /* 0x040fe20000000000 */
[----:B------:R-:W-:Y:S01]  /*baf0*/  LEA R6, P6, R7, R2, 0x1 ;  /* 0x0000000207067211 */ /* 0x000fe200078c08ff */
[----:B------:R-:W-:Y:S02]  /*bb00*/  VIADD R12, R11, UR6 ;  /* 0x000000060b0c7c36 */ /* 0x000fe40008000000 */
[----:B---3--:R1:W-:Y:S01]  /*bb10*/  @P2 STG.E.U16 desc[UR10][R8.64], R20 ;  /* 0x0000001408002986 */ /* 0x0083e2000c10150a */
[----:B------:R-:W-:Y:S01]  /*bb20*/  LEA.HI.X.SX32 R7, R7, R3, 0x1, P6 ;  /* 0x0000000307077211 */ /* 0x000fe200030f0eff */
[----:B------:R-:W-:Y:S01]  /*bb30*/  VIADD R0, R0, 0x3f ;  /* 0x0000003f00007836 */ /* 0x000fe20000000000 */
[----:B------:R-:W-:Y:S01]  /*bb40*/  ISETP.LT.AND P2, PT, R10, UR15, !P0 ;  /* 0x0000000f0a007c0c */ /* 0x000fe2000c741270 */
[----:B0-----:R-:W-:Y:S01]  /*bb50*/  VIADD R13, R12, UR6 ;  /* 0x000000060c0d7c36 */ /* 0x001fe20008000000 */
[----:B------:R-:W-:-:S02]  /*bb60*/  PRMT R5, R20, 0x7632, R5 ;  /* 0x0000763214057816 */ /* 0x000fc40000000005 */
[-C--:B------:R-:W-:Y:S01]  /*bb70*/  LEA R10, P6, R11, R2.reuse, 0x1 ;  /* 0x000000020b0a7211 */ /* 0x080fe200078c08ff */
[----:B------:R-:W-:Y:S02]  /*bb80*/  VIADD R14, R13, UR6 ;  /* 0x000000060d0e7c36 */ /* 0x000fe40008000000 */
[----:B------:R0:W-:Y:S01]  /*bb90*/  @P1 STG.E.U16 desc[UR10][R6.64], R5 ;  /* 0x0000000506001986 */ /* 0x0001e2000c10150a */
[-C--:B------:R-:W-:Y:S01]  /*bba0*/  LEA R4, P1, R12, R2.reuse, 0x1 ;  /* 0x000000020c047211 */ /* 0x080fe200078208ff */
[----:B------:R-:W-:Y:S01]  /*bbb0*/  VIADD R15, R14, UR6 ;  /* 0x000000060e0f7c36 */ /* 0x000fe20008000000 */
[-C--:B------:R-:W-:Y:S02]  /*bbc0*/  LEA.HI.X.SX32 R11, R11, R3.reuse, 0x1, P6 ;  /* 0x000000030b0b7211 */ /* 0x080fe400030f0eff */
[----:B-1----:R-:W-:Y:S01]  /*bbd0*/  LEA R8, P6, R13, R2, 0x1 ;  /* 0x000000020d087211 */ /* 0x002fe200078c08ff */
[----:B------:R-:W-:Y:S02]  /*bbe0*/  VIADD R16, R15, UR6 ;  /* 0x000000060f107c36 */ /* 0x000fe40008000000 */
[----:B------:R1:W-:Y:S01]  /*bbf0*/  @P5 STG.E.U16 desc[UR10][R10.64], R21 ;  /* 0x000000150a005986 */ /* 0x0003e2000c10150a */
[----:B------:R-:W-:-:S02]  /*bc00*/  LEA.HI.X.SX32 R9, R13, R3, 0x1, P6 ;  /* 0x000000030d097211 */ /* 0x000fc400030f0eff */
[-C--:B0-----:R-:W-:Y:S02]  /*bc10*/  LEA.HI.X.SX32 R5, R12, R3.reuse, 0x1, P1 ;  /* 0x000000030c057211 */ /* 0x081fe400008f0eff */
[CC--:B------:R-:W-:Y:S02]  /*bc20*/  LEA R6, P1, R15.reuse, R2.reuse, 0x1 ;  /* 0x000000020f067211 */ /* 0x0c0fe400078208ff */
[----:B------:R-:W-:Y:S02]  /*bc30*/  LEA R12, P6, R14, R2, 0x1 ;  /* 0x000000020e0c7211 */ /* 0x000fe400078c08ff */
[----:B------:R-:W-:Y:S02]  /*bc40*/  LEA.HI.X.SX32 R7, R15, R3, 0x1, P1 ;  /* 0x000000030f077211 */ /* 0x000fe400008f0eff */
[----:B------:R-:W-:Y:S02]  /*bc50*/  ISETP.LT.AND P1, PT, R17, UR15, !P0 ;  /* 0x0000000f11007c0c */ /* 0x000fe4000c721270 */
[----:B------:R-:W-:-:S02]  /*bc60*/  ISETP.LT.AND P0, PT, R0, UR15, !P0 ;  /* 0x0000000f00007c0c */ /* 0x000fc4000c701270 */
[----:B------:R-:W-:Y:S02]  /*bc70*/  PRMT R0, R21, 0x7632, R0 ;  /* 0x0000763215007816 */ /* 0x000fe40000000000 */
[----:B------:R-:W-:Y:S02]  /*bc80*/  LEA.HI.X.SX32 R13, R14, R3, 0x1, P6 ;  /* 0x000000030e0d7211 */ /* 0x000fe400030f0eff */
[----:B-1----:R-:W-:Y:S01]  /*bc90*/  PRMT R11, R22, 0x7632, R11 ;  /* 0x00007632160b7816 */ /* 0x002fe2000000000b */
[----:B------:R0:W-:Y:S01]  /*bca0*/  @P4 STG.E.U16 desc[UR10][R4.64], R0 ;  /* 0x0000000004004986 */ /* 0x0001e2000c10150a */
[----:B------:R-:W-:-:S03]  /*bcb0*/  LEA R2, P6, R16, R2, 0x1 ;  /* 0x0000000210027211 */ /* 0x000fc600078c08ff */
[----:B------:R0:W-:Y:S01]  /*bcc0*/  @P3 STG.E.U16 desc[UR10][R8.64], R22 ;  /* 0x0000001608003986 */ /* 0x0001e2000c10150a */
[----:B------:R-:W-:-:S03]  /*bcd0*/  LEA.HI.X.SX32 R3, R16, R3, 0x1, P6 ;  /* 0x0000000310037211 */ /* 0x000fc600030f0eff */
[----:B------:R0:W-:Y:S04]  /*bce0*/  @P2 STG.E.U16 desc[UR10][R12.64], R11 ;  /* 0x0000000b0c002986 */ /* 0x0001e8000c10150a */
[----:B------:R0:W-:Y:S01]  /*bcf0*/  @P1 STG.E.U16 desc[UR10][R6.64], R23 ;  /* 0x0000001706001986 */ /* 0x0001e2000c10150a */
[----:B------:R-:W-:Y:S05]  /*bd00*/  @!P0 EXIT ;  /* 0x000000000000894d */ /* 0x000fea0003800000 */
[----:B0-----:R-:W-:-:S05]  /*bd10*/  PRMT R23, R23, 0x7632, R23 ;  /* 0x0000763217177816 */ /* 0x001fca0000000017 */
[----:B------:R-:W-:Y:S01]  /*bd20*/  STG.E.U16 desc[UR10][R2.64], R23 ;  /* 0x0000001702007986 */ /* 0x000fe2000c10150a */
[----:B------:R-:W-:Y:S05]  /*bd30*/  EXIT ;  /* 0x000000000000794d */ /* 0x000fea0003800000 */
.L_x_3:
[----:B------:R-:W-:-:S00]  /*bd40*/  BRA `(.L_x_3) ;  /* 0xfffffffc00fc7947 */ /* 0x000fc0000383ffff */
[----:B------:R-:W-:-:S00]  /*bd50*/  NOP ;  /* 0x0000000000007918 */ /* 0x000fc00000000000 */
        /* <DEDUP_REMOVED lines=10> */
.L_x_4:


//--------------------- .nv.shared.matmul_kernel  --------------------------
	.section	.nv.shared.matmul_kernel,"aw",@nobits
	.sectionflags	@""
	.align	16
	.zero		1024


//--------------------- .nv.shared.reserved.0     --------------------------
	.section	.nv.shared.reserved.0,"aw",@nobits
	.weak		__nv_reservedSMEM_offset_0_alias
	.size		__nv_reservedSMEM_offset_0_alias, 0, 64
	.other		__nv_reservedSMEM_offset_0_alias,@"STO_CUDA_RESERVED_SHARED STV_DEFAULT"
__nv_reservedSMEM_offset_0_alias:
	.zero		0
	.zero		64


//--------------------- .nv.constant0.matmul_kernel --------------------------
	.section	.nv.constant0.matmul_kernel,"a",@progbits
	.sectionflags	@""
	.align	4
.nv.constant0.matmul_kernel:
	.zero		976


//--------------------- SYMBOLS --------------------------

	.type		.nv.reservedSmem.offset0,@object
	.size		.nv.reservedSmem.offset0,0x4
	.type		.nv.reservedSmem.cap,@object
	.size		.nv.reservedSmem.cap,0x4
